//
// Generated by NVIDIA NVVM Compiler
//
// Compiler Build ID: CL-36424714
// Cuda compilation tools, release 13.0, V13.0.88
// Based on NVVM 20.0.0
//

.version 9.0
.target sm_100
.address_size 64

	// .globl	rtruncnorm_kernel
.func  (.param .b64 func_retval0) __internal_accurate_pow
(
	.param .b64 __internal_accurate_pow_param_0
)
;
.global .align 4 .b8 precalc_xorwow_matrix[102400];
.global .align 4 .b8 precalc_xorwow_offset_matrix[102400];
.global .align 4 .b8 mrg32k3aM1[2304];
.global .align 4 .b8 mrg32k3aM2[2304];
.global .align 4 .b8 mrg32k3aM1SubSeq[2016];
.global .align 4 .b8 mrg32k3aM2SubSeq[2016];
.global .align 4 .b8 mrg32k3aM1Seq[2304];
.global .align 4 .b8 mrg32k3aM2Seq[2304];
.const .align 8 .b8 __cr_lgamma_table[72];

.visible .entry rtruncnorm_kernel(
	.param .u64 .ptr .align 1 rtruncnorm_kernel_param_0,
	.param .u32 rtruncnorm_kernel_param_1,
	.param .u64 .ptr .align 1 rtruncnorm_kernel_param_2,
	.param .u64 .ptr .align 1 rtruncnorm_kernel_param_3,
	.param .u64 .ptr .align 1 rtruncnorm_kernel_param_4,
	.param .u64 .ptr .align 1 rtruncnorm_kernel_param_5,
	.param .u32 rtruncnorm_kernel_param_6,
	.param .u32 rtruncnorm_kernel_param_7,
	.param .u32 rtruncnorm_kernel_param_8,
	.param .u32 rtruncnorm_kernel_param_9,
	.param .u32 rtruncnorm_kernel_param_10,
	.param .u32 rtruncnorm_kernel_param_11,
	.param .u32 rtruncnorm_kernel_param_12,
	.param .u32 rtruncnorm_kernel_param_13
)
{
	.local .align 8 .b8 	__local_depot0[48];
	.reg .b64 	%SP;
	.reg .b64 	%SPL;
	.reg .pred 	%p<144>;
	.reg .b32 	%r<1387>;
	.reg .b32 	%f<126>;
	.reg .b64 	%rd<58>;
	.reg .b64 	%fd<70>;

	mov.u64 	%SPL, __local_depot0;
	ld.param.u64 	%rd22, [rtruncnorm_kernel_param_0];
	ld.param.u32 	%r601, [rtruncnorm_kernel_param_1];
	ld.param.u64 	%rd23, [rtruncnorm_kernel_param_2];
	ld.param.u64 	%rd24, [rtruncnorm_kernel_param_3];
	ld.param.u64 	%rd25, [rtruncnorm_kernel_param_4];
	ld.param.u64 	%rd26, [rtruncnorm_kernel_param_5];
	ld.param.u32 	%r597, [rtruncnorm_kernel_param_10];
	ld.param.u32 	%r598, [rtruncnorm_kernel_param_11];
	ld.param.u32 	%r599, [rtruncnorm_kernel_param_12];
	cvta.to.global.u64 	%rd1, %rd22;
	cvta.to.global.u64 	%rd2, %rd24;
	cvta.to.global.u64 	%rd3, %rd26;
	cvta.to.global.u64 	%rd4, %rd23;
	cvta.to.global.u64 	%rd5, %rd25;
	mov.u32 	%r602, %ctaid.x;
	mov.u32 	%r603, %ctaid.y;
	mov.u32 	%r604, %nctaid.x;
	mad.lo.s32 	%r605, %r603, %r604, %r602;
	mov.u32 	%r606, %ntid.x;
	mov.u32 	%r607, %ntid.y;
	mov.u32 	%r608, %ntid.z;
	mov.u32 	%r609, %tid.z;
	mov.u32 	%r610, %tid.y;
	mov.u32 	%r611, %tid.x;
	mad.lo.s32 	%r612, %r605, %r608, %r609;
	mad.lo.s32 	%r613, %r612, %r607, %r610;
	mad.lo.s32 	%r1, %r613, %r606, %r611;
	setp.ge.s32 	%p7, %r1, %r601;
	@%p7 bra 	$L__BB0_155;
	add.u64 	%rd6, %SPL, 0;
	mad.lo.s32 	%r614, %r598, %r1, %r597;
	xor.b32  	%r615, %r614, -1429050551;
	mul.lo.s32 	%r616, %r615, 1099087573;
	setp.gt.s32 	%p8, %r614, -1;
	selp.b32 	%r617, -644748465, -1947113066, %p8;
	add.s32 	%r618, %r617, %r616;
	add.s32 	%r1371, %r618, 6615241;
	add.s32 	%r1086, %r616, 123456789;
	st.local.v2.u32 	[%rd6], {%r1371, %r1086};
	xor.b32  	%r1085, %r616, 362436069;
	add.s32 	%r1084, %r617, 521288629;
	st.local.v2.u32 	[%rd6+8], {%r1085, %r1084};
	xor.b32  	%r1083, %r617, 88675123;
	add.s32 	%r1082, %r616, 5783321;
	st.local.v2.u32 	[%rd6+16], {%r1083, %r1082};
	setp.eq.s32 	%p9, %r599, 0;
	@%p9 bra 	$L__BB0_116;
	cvt.s64.s32 	%rd57, %r599;
	mov.b32 	%r1069, 0;
	mov.u64 	%rd29, precalc_xorwow_matrix;
$L__BB0_3:
	mov.u64 	%rd8, %rd57;
	and.b64  	%rd9, %rd8, 3;
	setp.eq.s64 	%p10, %rd9, 0;
	@%p10 bra 	$L__BB0_115;
	mul.wide.u32 	%rd28, %r1069, 3200;
	add.s64 	%rd10, %rd29, %rd28;
	mov.b32 	%r1082, 0;
	mov.u32 	%r1083, %r1082;
	mov.u32 	%r1084, %r1082;
	mov.u32 	%r1085, %r1082;
	mov.u32 	%r1086, %r1082;
	mov.u32 	%r1075, %r1082;
$L__BB0_5:
	mul.wide.u32 	%rd30, %r1075, 4;
	add.s64 	%rd31, %rd6, %rd30;
	ld.local.u32 	%r20, [%rd31+4];
	shl.b32 	%r21, %r1075, 5;
	mov.b32 	%r1081, 0;
$L__BB0_6:
	.pragma "nounroll";
	shr.u32 	%r622, %r20, %r1081;
	and.b32  	%r623, %r622, 1;
	setp.eq.b32 	%p11, %r623, 1;
	not.pred 	%p12, %p11;
	add.s32 	%r624, %r21, %r1081;
	mul.lo.s32 	%r625, %r624, 5;
	mul.wide.u32 	%rd32, %r625, 4;
	add.s64 	%rd11, %rd10, %rd32;
	@%p12 bra 	$L__BB0_8;
	ld.global.u32 	%r626, [%rd11];
	xor.b32  	%r1086, %r1086, %r626;
	ld.global.u32 	%r627, [%rd11+4];
	xor.b32  	%r1085, %r1085, %r627;
	ld.global.u32 	%r628, [%rd11+8];
	xor.b32  	%r1084, %r1084, %r628;
	ld.global.u32 	%r629, [%rd11+12];
	xor.b32  	%r1083, %r1083, %r629;
	ld.global.u32 	%r630, [%rd11+16];
	xor.b32  	%r1082, %r1082, %r630;
$L__BB0_8:
	and.b32  	%r632, %r622, 2;
	setp.eq.s32 	%p13, %r632, 0;
	@%p13 bra 	$L__BB0_10;
	ld.global.u32 	%r633, [%rd11+20];
	xor.b32  	%r1086, %r1086, %r633;
	ld.global.u32 	%r634, [%rd11+24];
	xor.b32  	%r1085, %r1085, %r634;
	ld.global.u32 	%r635, [%rd11+28];
	xor.b32  	%r1084, %r1084, %r635;
	ld.global.u32 	%r636, [%rd11+32];
	xor.b32  	%r1083, %r1083, %r636;
	ld.global.u32 	%r637, [%rd11+36];
	xor.b32  	%r1082, %r1082, %r637;
$L__BB0_10:
	and.b32  	%r639, %r622, 4;
	setp.eq.s32 	%p14, %r639, 0;
	@%p14 bra 	$L__BB0_12;
	ld.global.u32 	%r640, [%rd11+40];
	xor.b32  	%r1086, %r1086, %r640;
	ld.global.u32 	%r641, [%rd11+44];
	xor.b32  	%r1085, %r1085, %r641;
	ld.global.u32 	%r642, [%rd11+48];
	xor.b32  	%r1084, %r1084, %r642;
	ld.global.u32 	%r643, [%rd11+52];
	xor.b32  	%r1083, %r1083, %r643;
	ld.global.u32 	%r644, [%rd11+56];
	xor.b32  	%r1082, %r1082, %r644;
$L__BB0_12:
	and.b32  	%r646, %r622, 8;
	setp.eq.s32 	%p15, %r646, 0;
	@%p15 bra 	$L__BB0_14;
	ld.global.u32 	%r647, [%rd11+60];
	xor.b32  	%r1086, %r1086, %r647;
	ld.global.u32 	%r648, [%rd11+64];
	xor.b32  	%r1085, %r1085, %r648;
	ld.global.u32 	%r649, [%rd11+68];
	xor.b32  	%r1084, %r1084, %r649;
	ld.global.u32 	%r650, [%rd11+72];
	xor.b32  	%r1083, %r1083, %r650;
	ld.global.u32 	%r651, [%rd11+76];
	xor.b32  	%r1082, %r1082, %r651;
$L__BB0_14:
	and.b32  	%r653, %r622, 16;
	setp.eq.s32 	%p16, %r653, 0;
	@%p16 bra 	$L__BB0_16;
	ld.global.u32 	%r654, [%rd11+80];
	xor.b32  	%r1086, %r1086, %r654;
	ld.global.u32 	%r655, [%rd11+84];
	xor.b32  	%r1085, %r1085, %r655;
	ld.global.u32 	%r656, [%rd11+88];
	xor.b32  	%r1084, %r1084, %r656;
	ld.global.u32 	%r657, [%rd11+92];
	xor.b32  	%r1083, %r1083, %r657;
	ld.global.u32 	%r658, [%rd11+96];
	xor.b32  	%r1082, %r1082, %r658;
$L__BB0_16:
	and.b32  	%r660, %r622, 32;
	setp.eq.s32 	%p17, %r660, 0;
	@%p17 bra 	$L__BB0_18;
	ld.global.u32 	%r661, [%rd11+100];
	xor.b32  	%r1086, %r1086, %r661;
	ld.global.u32 	%r662, [%rd11+104];
	xor.b32  	%r1085, %r1085, %r662;
	ld.global.u32 	%r663, [%rd11+108];
	xor.b32  	%r1084, %r1084, %r663;
	ld.global.u32 	%r664, [%rd11+112];
	xor.b32  	%r1083, %r1083, %r664;
	ld.global.u32 	%r665, [%rd11+116];
	xor.b32  	%r1082, %r1082, %r665;
$L__BB0_18:
	and.b32  	%r667, %r622, 64;
	setp.eq.s32 	%p18, %r667, 0;
	@%p18 bra 	$L__BB0_20;
	ld.global.u32 	%r668, [%rd11+120];
	xor.b32  	%r1086, %r1086, %r668;
	ld.global.u32 	%r669, [%rd11+124];
	xor.b32  	%r1085, %r1085, %r669;
	ld.global.u32 	%r670, [%rd11+128];
	xor.b32  	%r1084, %r1084, %r670;
	ld.global.u32 	%r671, [%rd11+132];
	xor.b32  	%r1083, %r1083, %r671;
	ld.global.u32 	%r672, [%rd11+136];
	xor.b32  	%r1082, %r1082, %r672;
$L__BB0_20:
	and.b32  	%r674, %r622, 128;
	setp.eq.s32 	%p19, %r674, 0;
	@%p19 bra 	$L__BB0_22;
	ld.global.u32 	%r675, [%rd11+140];
	xor.b32  	%r1086, %r1086, %r675;
	ld.global.u32 	%r676, [%rd11+144];
	xor.b32  	%r1085, %r1085, %r676;
	ld.global.u32 	%r677, [%rd11+148];
	xor.b32  	%r1084, %r1084, %r677;
	ld.global.u32 	%r678, [%rd11+152];
	xor.b32  	%r1083, %r1083, %r678;
	ld.global.u32 	%r679, [%rd11+156];
	xor.b32  	%r1082, %r1082, %r679;
$L__BB0_22:
	and.b32  	%r681, %r622, 256;
	setp.eq.s32 	%p20, %r681, 0;
	@%p20 bra 	$L__BB0_24;
	ld.global.u32 	%r682, [%rd11+160];
	xor.b32  	%r1086, %r1086, %r682;
	ld.global.u32 	%r683, [%rd11+164];
	xor.b32  	%r1085, %r1085, %r683;
	ld.global.u32 	%r684, [%rd11+168];
	xor.b32  	%r1084, %r1084, %r684;
	ld.global.u32 	%r685, [%rd11+172];
	xor.b32  	%r1083, %r1083, %r685;
	ld.global.u32 	%r686, [%rd11+176];
	xor.b32  	%r1082, %r1082, %r686;
$L__BB0_24:
	and.b32  	%r688, %r622, 512;
	setp.eq.s32 	%p21, %r688, 0;
	@%p21 bra 	$L__BB0_26;
	ld.global.u32 	%r689, [%rd11+180];
	xor.b32  	%r1086, %r1086, %r689;
	ld.global.u32 	%r690, [%rd11+184];
	xor.b32  	%r1085, %r1085, %r690;
	ld.global.u32 	%r691, [%rd11+188];
	xor.b32  	%r1084, %r1084, %r691;
	ld.global.u32 	%r692, [%rd11+192];
	xor.b32  	%r1083, %r1083, %r692;
	ld.global.u32 	%r693, [%rd11+196];
	xor.b32  	%r1082, %r1082, %r693;
$L__BB0_26:
	and.b32  	%r695, %r622, 1024;
	setp.eq.s32 	%p22, %r695, 0;
	@%p22 bra 	$L__BB0_28;
	ld.global.u32 	%r696, [%rd11+200];
	xor.b32  	%r1086, %r1086, %r696;
	ld.global.u32 	%r697, [%rd11+204];
	xor.b32  	%r1085, %r1085, %r697;
	ld.global.u32 	%r698, [%rd11+208];
	xor.b32  	%r1084, %r1084, %r698;
	ld.global.u32 	%r699, [%rd11+212];
	xor.b32  	%r1083, %r1083, %r699;
	ld.global.u32 	%r700, [%rd11+216];
	xor.b32  	%r1082, %r1082, %r700;
$L__BB0_28:
	and.b32  	%r702, %r622, 2048;
	setp.eq.s32 	%p23, %r702, 0;
	@%p23 bra 	$L__BB0_30;
	ld.global.u32 	%r703, [%rd11+220];
	xor.b32  	%r1086, %r1086, %r703;
	ld.global.u32 	%r704, [%rd11+224];
	xor.b32  	%r1085, %r1085, %r704;
	ld.global.u32 	%r705, [%rd11+228];
	xor.b32  	%r1084, %r1084, %r705;
	ld.global.u32 	%r706, [%rd11+232];
	xor.b32  	%r1083, %r1083, %r706;
	ld.global.u32 	%r707, [%rd11+236];
	xor.b32  	%r1082, %r1082, %r707;
$L__BB0_30:
	and.b32  	%r709, %r622, 4096;
	setp.eq.s32 	%p24, %r709, 0;
	@%p24 bra 	$L__BB0_32;
	ld.global.u32 	%r710, [%rd11+240];
	xor.b32  	%r1086, %r1086, %r710;
	ld.global.u32 	%r711, [%rd11+244];
	xor.b32  	%r1085, %r1085, %r711;
	ld.global.u32 	%r712, [%rd11+248];
	xor.b32  	%r1084, %r1084, %r712;
	ld.global.u32 	%r713, [%rd11+252];
	xor.b32  	%r1083, %r1083, %r713;
	ld.global.u32 	%r714, [%rd11+256];
	xor.b32  	%r1082, %r1082, %r714;
$L__BB0_32:
	and.b32  	%r716, %r622, 8192;
	setp.eq.s32 	%p25, %r716, 0;
	@%p25 bra 	$L__BB0_34;
	ld.global.u32 	%r717, [%rd11+260];
	xor.b32  	%r1086, %r1086, %r717;
	ld.global.u32 	%r718, [%rd11+264];
	xor.b32  	%r1085, %r1085, %r718;
	ld.global.u32 	%r719, [%rd11+268];
	xor.b32  	%r1084, %r1084, %r719;
	ld.global.u32 	%r720, [%rd11+272];
	xor.b32  	%r1083, %r1083, %r720;
	ld.global.u32 	%r721, [%rd11+276];
	xor.b32  	%r1082, %r1082, %r721;
$L__BB0_34:
	and.b32  	%r723, %r622, 16384;
	setp.eq.s32 	%p26, %r723, 0;
	@%p26 bra 	$L__BB0_36;
	ld.global.u32 	%r724, [%rd11+280];
	xor.b32  	%r1086, %r1086, %r724;
	ld.global.u32 	%r725, [%rd11+284];
	xor.b32  	%r1085, %r1085, %r725;
	ld.global.u32 	%r726, [%rd11+288];
	xor.b32  	%r1084, %r1084, %r726;
	ld.global.u32 	%r727, [%rd11+292];
	xor.b32  	%r1083, %r1083, %r727;
	ld.global.u32 	%r728, [%rd11+296];
	xor.b32  	%r1082, %r1082, %r728;
$L__BB0_36:
	and.b32  	%r730, %r622, 32768;
	setp.eq.s32 	%p27, %r730, 0;
	@%p27 bra 	$L__BB0_38;
	ld.global.u32 	%r731, [%rd11+300];
	xor.b32  	%r1086, %r1086, %r731;
	ld.global.u32 	%r732, [%rd11+304];
	xor.b32  	%r1085, %r1085, %r732;
	ld.global.u32 	%r733, [%rd11+308];
	xor.b32  	%r1084, %r1084, %r733;
	ld.global.u32 	%r734, [%rd11+312];
	xor.b32  	%r1083, %r1083, %r734;
	ld.global.u32 	%r735, [%rd11+316];
	xor.b32  	%r1082, %r1082, %r735;
$L__BB0_38:
	add.s32 	%r1081, %r1081, 16;
	setp.ne.s32 	%p28, %r1081, 32;
	@%p28 bra 	$L__BB0_6;
	mad.lo.s32 	%r736, %r1075, -31, %r21;
	add.s32 	%r1075, %r736, 1;
	setp.ne.s32 	%p29, %r1075, 5;
	@%p29 bra 	$L__BB0_5;
	st.local.u32 	[%rd6+4], %r1086;
	st.local.v2.u32 	[%rd6+8], {%r1085, %r1084};
	st.local.v2.u32 	[%rd6+16], {%r1083, %r1082};
	setp.eq.s64 	%p30, %rd9, 1;
	@%p30 bra 	$L__BB0_115;
	mov.b32 	%r1082, 0;
	mov.u32 	%r1083, %r1082;
	mov.u32 	%r1084, %r1082;
	mov.u32 	%r1085, %r1082;
	mov.u32 	%r1086, %r1082;
	mov.u32 	%r1167, %r1082;
$L__BB0_42:
	mul.wide.u32 	%rd33, %r1167, 4;
	add.s64 	%rd34, %rd6, %rd33;
	ld.local.u32 	%r196, [%rd34+4];
	shl.b32 	%r197, %r1167, 5;
	mov.b32 	%r1173, 0;
$L__BB0_43:
	.pragma "nounroll";
	shr.u32 	%r739, %r196, %r1173;
	and.b32  	%r740, %r739, 1;
	setp.eq.b32 	%p31, %r740, 1;
	not.pred 	%p32, %p31;
	add.s32 	%r741, %r197, %r1173;
	mul.lo.s32 	%r742, %r741, 5;
	mul.wide.u32 	%rd35, %r742, 4;
	add.s64 	%rd12, %rd10, %rd35;
	@%p32 bra 	$L__BB0_45;
	ld.global.u32 	%r743, [%rd12];
	xor.b32  	%r1086, %r1086, %r743;
	ld.global.u32 	%r744, [%rd12+4];
	xor.b32  	%r1085, %r1085, %r744;
	ld.global.u32 	%r745, [%rd12+8];
	xor.b32  	%r1084, %r1084, %r745;
	ld.global.u32 	%r746, [%rd12+12];
	xor.b32  	%r1083, %r1083, %r746;
	ld.global.u32 	%r747, [%rd12+16];
	xor.b32  	%r1082, %r1082, %r747;
$L__BB0_45:
	and.b32  	%r749, %r739, 2;
	setp.eq.s32 	%p33, %r749, 0;
	@%p33 bra 	$L__BB0_47;
	ld.global.u32 	%r750, [%rd12+20];
	xor.b32  	%r1086, %r1086, %r750;
	ld.global.u32 	%r751, [%rd12+24];
	xor.b32  	%r1085, %r1085, %r751;
	ld.global.u32 	%r752, [%rd12+28];
	xor.b32  	%r1084, %r1084, %r752;
	ld.global.u32 	%r753, [%rd12+32];
	xor.b32  	%r1083, %r1083, %r753;
	ld.global.u32 	%r754, [%rd12+36];
	xor.b32  	%r1082, %r1082, %r754;
$L__BB0_47:
	and.b32  	%r756, %r739, 4;
	setp.eq.s32 	%p34, %r756, 0;
	@%p34 bra 	$L__BB0_49;
	ld.global.u32 	%r757, [%rd12+40];
	xor.b32  	%r1086, %r1086, %r757;
	ld.global.u32 	%r758, [%rd12+44];
	xor.b32  	%r1085, %r1085, %r758;
	ld.global.u32 	%r759, [%rd12+48];
	xor.b32  	%r1084, %r1084, %r759;
	ld.global.u32 	%r760, [%rd12+52];
	xor.b32  	%r1083, %r1083, %r760;
	ld.global.u32 	%r761, [%rd12+56];
	xor.b32  	%r1082, %r1082, %r761;
$L__BB0_49:
	and.b32  	%r763, %r739, 8;
	setp.eq.s32 	%p35, %r763, 0;
	@%p35 bra 	$L__BB0_51;
	ld.global.u32 	%r764, [%rd12+60];
	xor.b32  	%r1086, %r1086, %r764;
	ld.global.u32 	%r765, [%rd12+64];
	xor.b32  	%r1085, %r1085, %r765;
	ld.global.u32 	%r766, [%rd12+68];
	xor.b32  	%r1084, %r1084, %r766;
	ld.global.u32 	%r767, [%rd12+72];
	xor.b32  	%r1083, %r1083, %r767;
	ld.global.u32 	%r768, [%rd12+76];
	xor.b32  	%r1082, %r1082, %r768;
$L__BB0_51:
	and.b32  	%r770, %r739, 16;
	setp.eq.s32 	%p36, %r770, 0;
	@%p36 bra 	$L__BB0_53;
	ld.global.u32 	%r771, [%rd12+80];
	xor.b32  	%r1086, %r1086, %r771;
	ld.global.u32 	%r772, [%rd12+84];
	xor.b32  	%r1085, %r1085, %r772;
	ld.global.u32 	%r773, [%rd12+88];
	xor.b32  	%r1084, %r1084, %r773;
	ld.global.u32 	%r774, [%rd12+92];
	xor.b32  	%r1083, %r1083, %r774;
	ld.global.u32 	%r775, [%rd12+96];
	xor.b32  	%r1082, %r1082, %r775;
$L__BB0_53:
	and.b32  	%r777, %r739, 32;
	setp.eq.s32 	%p37, %r777, 0;
	@%p37 bra 	$L__BB0_55;
	ld.global.u32 	%r778, [%rd12+100];
	xor.b32  	%r1086, %r1086, %r778;
	ld.global.u32 	%r779, [%rd12+104];
	xor.b32  	%r1085, %r1085, %r779;
	ld.global.u32 	%r780, [%rd12+108];
	xor.b32  	%r1084, %r1084, %r780;
	ld.global.u32 	%r781, [%rd12+112];
	xor.b32  	%r1083, %r1083, %r781;
	ld.global.u32 	%r782, [%rd12+116];
	xor.b32  	%r1082, %r1082, %r782;
$L__BB0_55:
	and.b32  	%r784, %r739, 64;
	setp.eq.s32 	%p38, %r784, 0;
	@%p38 bra 	$L__BB0_57;
	ld.global.u32 	%r785, [%rd12+120];
	xor.b32  	%r1086, %r1086, %r785;
	ld.global.u32 	%r786, [%rd12+124];
	xor.b32  	%r1085, %r1085, %r786;
	ld.global.u32 	%r787, [%rd12+128];
	xor.b32  	%r1084, %r1084, %r787;
	ld.global.u32 	%r788, [%rd12+132];
	xor.b32  	%r1083, %r1083, %r788;
	ld.global.u32 	%r789, [%rd12+136];
	xor.b32  	%r1082, %r1082, %r789;
$L__BB0_57:
	and.b32  	%r791, %r739, 128;
	setp.eq.s32 	%p39, %r791, 0;
	@%p39 bra 	$L__BB0_59;
	ld.global.u32 	%r792, [%rd12+140];
	xor.b32  	%r1086, %r1086, %r792;
	ld.global.u32 	%r793, [%rd12+144];
	xor.b32  	%r1085, %r1085, %r793;
	ld.global.u32 	%r794, [%rd12+148];
	xor.b32  	%r1084, %r1084, %r794;
	ld.global.u32 	%r795, [%rd12+152];
	xor.b32  	%r1083, %r1083, %r795;
	ld.global.u32 	%r796, [%rd12+156];
	xor.b32  	%r1082, %r1082, %r796;
$L__BB0_59:
	and.b32  	%r798, %r739, 256;
	setp.eq.s32 	%p40, %r798, 0;
	@%p40 bra 	$L__BB0_61;
	ld.global.u32 	%r799, [%rd12+160];
	xor.b32  	%r1086, %r1086, %r799;
	ld.global.u32 	%r800, [%rd12+164];
	xor.b32  	%r1085, %r1085, %r800;
	ld.global.u32 	%r801, [%rd12+168];
	xor.b32  	%r1084, %r1084, %r801;
	ld.global.u32 	%r802, [%rd12+172];
	xor.b32  	%r1083, %r1083, %r802;
	ld.global.u32 	%r803, [%rd12+176];
	xor.b32  	%r1082, %r1082, %r803;
$L__BB0_61:
	and.b32  	%r805, %r739, 512;
	setp.eq.s32 	%p41, %r805, 0;
	@%p41 bra 	$L__BB0_63;
	ld.global.u32 	%r806, [%rd12+180];
	xor.b32  	%r1086, %r1086, %r806;
	ld.global.u32 	%r807, [%rd12+184];
	xor.b32  	%r1085, %r1085, %r807;
	ld.global.u32 	%r808, [%rd12+188];
	xor.b32  	%r1084, %r1084, %r808;
	ld.global.u32 	%r809, [%rd12+192];
	xor.b32  	%r1083, %r1083, %r809;
	ld.global.u32 	%r810, [%rd12+196];
	xor.b32  	%r1082, %r1082, %r810;
$L__BB0_63:
	and.b32  	%r812, %r739, 1024;
	setp.eq.s32 	%p42, %r812, 0;
	@%p42 bra 	$L__BB0_65;
	ld.global.u32 	%r813, [%rd12+200];
	xor.b32  	%r1086, %r1086, %r813;
	ld.global.u32 	%r814, [%rd12+204];
	xor.b32  	%r1085, %r1085, %r814;
	ld.global.u32 	%r815, [%rd12+208];
	xor.b32  	%r1084, %r1084, %r815;
	ld.global.u32 	%r816, [%rd12+212];
	xor.b32  	%r1083, %r1083, %r816;
	ld.global.u32 	%r817, [%rd12+216];
	xor.b32  	%r1082, %r1082, %r817;
$L__BB0_65:
	and.b32  	%r819, %r739, 2048;
	setp.eq.s32 	%p43, %r819, 0;
	@%p43 bra 	$L__BB0_67;
	ld.global.u32 	%r820, [%rd12+220];
	xor.b32  	%r1086, %r1086, %r820;
	ld.global.u32 	%r821, [%rd12+224];
	xor.b32  	%r1085, %r1085, %r821;
	ld.global.u32 	%r822, [%rd12+228];
	xor.b32  	%r1084, %r1084, %r822;
	ld.global.u32 	%r823, [%rd12+232];
	xor.b32  	%r1083, %r1083, %r823;
	ld.global.u32 	%r824, [%rd12+236];
	xor.b32  	%r1082, %r1082, %r824;
$L__BB0_67:
	and.b32  	%r826, %r739, 4096;
	setp.eq.s32 	%p44, %r826, 0;
	@%p44 bra 	$L__BB0_69;
	ld.global.u32 	%r827, [%rd12+240];
	xor.b32  	%r1086, %r1086, %r827;
	ld.global.u32 	%r828, [%rd12+244];
	xor.b32  	%r1085, %r1085, %r828;
	ld.global.u32 	%r829, [%rd12+248];
	xor.b32  	%r1084, %r1084, %r829;
	ld.global.u32 	%r830, [%rd12+252];
	xor.b32  	%r1083, %r1083, %r830;
	ld.global.u32 	%r831, [%rd12+256];
	xor.b32  	%r1082, %r1082, %r831;
$L__BB0_69:
	and.b32  	%r833, %r739, 8192;
	setp.eq.s32 	%p45, %r833, 0;
	@%p45 bra 	$L__BB0_71;
	ld.global.u32 	%r834, [%rd12+260];
	xor.b32  	%r1086, %r1086, %r834;
	ld.global.u32 	%r835, [%rd12+264];
	xor.b32  	%r1085, %r1085, %r835;
	ld.global.u32 	%r836, [%rd12+268];
	xor.b32  	%r1084, %r1084, %r836;
	ld.global.u32 	%r837, [%rd12+272];
	xor.b32  	%r1083, %r1083, %r837;
	ld.global.u32 	%r838, [%rd12+276];
	xor.b32  	%r1082, %r1082, %r838;
$L__BB0_71:
	and.b32  	%r840, %r739, 16384;
	setp.eq.s32 	%p46, %r840, 0;
	@%p46 bra 	$L__BB0_73;
	ld.global.u32 	%r841, [%rd12+280];
	xor.b32  	%r1086, %r1086, %r841;
	ld.global.u32 	%r842, [%rd12+284];
	xor.b32  	%r1085, %r1085, %r842;
	ld.global.u32 	%r843, [%rd12+288];
	xor.b32  	%r1084, %r1084, %r843;
	ld.global.u32 	%r844, [%rd12+292];
	xor.b32  	%r1083, %r1083, %r844;
	ld.global.u32 	%r845, [%rd12+296];
	xor.b32  	%r1082, %r1082, %r845;
$L__BB0_73:
	and.b32  	%r847, %r739, 32768;
	setp.eq.s32 	%p47, %r847, 0;
	@%p47 bra 	$L__BB0_75;
	ld.global.u32 	%r848, [%rd12+300];
	xor.b32  	%r1086, %r1086, %r848;
	ld.global.u32 	%r849, [%rd12+304];
	xor.b32  	%r1085, %r1085, %r849;
	ld.global.u32 	%r850, [%rd12+308];
	xor.b32  	%r1084, %r1084, %r850;
	ld.global.u32 	%r851, [%rd12+312];
	xor.b32  	%r1083, %r1083, %r851;
	ld.global.u32 	%r852, [%rd12+316];
	xor.b32  	%r1082, %r1082, %r852;
$L__BB0_75:
	add.s32 	%r1173, %r1173, 16;
	setp.ne.s32 	%p48, %r1173, 32;
	@%p48 bra 	$L__BB0_43;
	mad.lo.s32 	%r853, %r1167, -31, %r197;
	add.s32 	%r1167, %r853, 1;
	setp.ne.s32 	%p49, %r1167, 5;
	@%p49 bra 	$L__BB0_42;
	st.local.u32 	[%rd6+4], %r1086;
	st.local.v2.u32 	[%rd6+8], {%r1085, %r1084};
	st.local.v2.u32 	[%rd6+16], {%r1083, %r1082};
	setp.ne.s64 	%p50, %rd9, 3;
	@%p50 bra 	$L__BB0_115;
	mov.b32 	%r1082, 0;
	mov.u32 	%r1083, %r1082;
	mov.u32 	%r1084, %r1082;
	mov.u32 	%r1085, %r1082;
	mov.u32 	%r1086, %r1082;
	mov.u32 	%r1259, %r1082;
$L__BB0_79:
	mul.wide.u32 	%rd36, %r1259, 4;
	add.s64 	%rd37, %rd6, %rd36;
	ld.local.u32 	%r372, [%rd37+4];
	shl.b32 	%r373, %r1259, 5;
	mov.b32 	%r1265, 0;
$L__BB0_80:
	.pragma "nounroll";
	shr.u32 	%r856, %r372, %r1265;
	and.b32  	%r857, %r856, 1;
	setp.eq.b32 	%p51, %r857, 1;
	not.pred 	%p52, %p51;
	add.s32 	%r858, %r373, %r1265;
	mul.lo.s32 	%r859, %r858, 5;
	mul.wide.u32 	%rd38, %r859, 4;
	add.s64 	%rd13, %rd10, %rd38;
	@%p52 bra 	$L__BB0_82;
	ld.global.u32 	%r860, [%rd13];
	xor.b32  	%r1086, %r1086, %r860;
	ld.global.u32 	%r861, [%rd13+4];
	xor.b32  	%r1085, %r1085, %r861;
	ld.global.u32 	%r862, [%rd13+8];
	xor.b32  	%r1084, %r1084, %r862;
	ld.global.u32 	%r863, [%rd13+12];
	xor.b32  	%r1083, %r1083, %r863;
	ld.global.u32 	%r864, [%rd13+16];
	xor.b32  	%r1082, %r1082, %r864;
$L__BB0_82:
	and.b32  	%r866, %r856, 2;
	setp.eq.s32 	%p53, %r866, 0;
	@%p53 bra 	$L__BB0_84;
	ld.global.u32 	%r867, [%rd13+20];
	xor.b32  	%r1086, %r1086, %r867;
	ld.global.u32 	%r868, [%rd13+24];
	xor.b32  	%r1085, %r1085, %r868;
	ld.global.u32 	%r869, [%rd13+28];
	xor.b32  	%r1084, %r1084, %r869;
	ld.global.u32 	%r870, [%rd13+32];
	xor.b32  	%r1083, %r1083, %r870;
	ld.global.u32 	%r871, [%rd13+36];
	xor.b32  	%r1082, %r1082, %r871;
$L__BB0_84:
	and.b32  	%r873, %r856, 4;
	setp.eq.s32 	%p54, %r873, 0;
	@%p54 bra 	$L__BB0_86;
	ld.global.u32 	%r874, [%rd13+40];
	xor.b32  	%r1086, %r1086, %r874;
	ld.global.u32 	%r875, [%rd13+44];
	xor.b32  	%r1085, %r1085, %r875;
	ld.global.u32 	%r876, [%rd13+48];
	xor.b32  	%r1084, %r1084, %r876;
	ld.global.u32 	%r877, [%rd13+52];
	xor.b32  	%r1083, %r1083, %r877;
	ld.global.u32 	%r878, [%rd13+56];
	xor.b32  	%r1082, %r1082, %r878;
$L__BB0_86:
	and.b32  	%r880, %r856, 8;
	setp.eq.s32 	%p55, %r880, 0;
	@%p55 bra 	$L__BB0_88;
	ld.global.u32 	%r881, [%rd13+60];
	xor.b32  	%r1086, %r1086, %r881;
	ld.global.u32 	%r882, [%rd13+64];
	xor.b32  	%r1085, %r1085, %r882;
	ld.global.u32 	%r883, [%rd13+68];
	xor.b32  	%r1084, %r1084, %r883;
	ld.global.u32 	%r884, [%rd13+72];
	xor.b32  	%r1083, %r1083, %r884;
	ld.global.u32 	%r885, [%rd13+76];
	xor.b32  	%r1082, %r1082, %r885;
$L__BB0_88:
	and.b32  	%r887, %r856, 16;
	setp.eq.s32 	%p56, %r887, 0;
	@%p56 bra 	$L__BB0_90;
	ld.global.u32 	%r888, [%rd13+80];
	xor.b32  	%r1086, %r1086, %r888;
	ld.global.u32 	%r889, [%rd13+84];
	xor.b32  	%r1085, %r1085, %r889;
	ld.global.u32 	%r890, [%rd13+88];
	xor.b32  	%r1084, %r1084, %r890;
	ld.global.u32 	%r891, [%rd13+92];
	xor.b32  	%r1083, %r1083, %r891;
	ld.global.u32 	%r892, [%rd13+96];
	xor.b32  	%r1082, %r1082, %r892;
$L__BB0_90:
	and.b32  	%r894, %r856, 32;
	setp.eq.s32 	%p57, %r894, 0;
	@%p57 bra 	$L__BB0_92;
	ld.global.u32 	%r895, [%rd13+100];
	xor.b32  	%r1086, %r1086, %r895;
	ld.global.u32 	%r896, [%rd13+104];
	xor.b32  	%r1085, %r1085, %r896;
	ld.global.u32 	%r897, [%rd13+108];
	xor.b32  	%r1084, %r1084, %r897;
	ld.global.u32 	%r898, [%rd13+112];
	xor.b32  	%r1083, %r1083, %r898;
	ld.global.u32 	%r899, [%rd13+116];
	xor.b32  	%r1082, %r1082, %r899;
$L__BB0_92:
	and.b32  	%r901, %r856, 64;
	setp.eq.s32 	%p58, %r901, 0;
	@%p58 bra 	$L__BB0_94;
	ld.global.u32 	%r902, [%rd13+120];
	xor.b32  	%r1086, %r1086, %r902;
	ld.global.u32 	%r903, [%rd13+124];
	xor.b32  	%r1085, %r1085, %r903;
	ld.global.u32 	%r904, [%rd13+128];
	xor.b32  	%r1084, %r1084, %r904;
	ld.global.u32 	%r905, [%rd13+132];
	xor.b32  	%r1083, %r1083, %r905;
	ld.global.u32 	%r906, [%rd13+136];
	xor.b32  	%r1082, %r1082, %r906;
$L__BB0_94:
	and.b32  	%r908, %r856, 128;
	setp.eq.s32 	%p59, %r908, 0;
	@%p59 bra 	$L__BB0_96;
	ld.global.u32 	%r909, [%rd13+140];
	xor.b32  	%r1086, %r1086, %r909;
	ld.global.u32 	%r910, [%rd13+144];
	xor.b32  	%r1085, %r1085, %r910;
	ld.global.u32 	%r911, [%rd13+148];
	xor.b32  	%r1084, %r1084, %r911;
	ld.global.u32 	%r912, [%rd13+152];
	xor.b32  	%r1083, %r1083, %r912;
	ld.global.u32 	%r913, [%rd13+156];
	xor.b32  	%r1082, %r1082, %r913;
$L__BB0_96:
	and.b32  	%r915, %r856, 256;
	setp.eq.s32 	%p60, %r915, 0;
	@%p60 bra 	$L__BB0_98;
	ld.global.u32 	%r916, [%rd13+160];
	xor.b32  	%r1086, %r1086, %r916;
	ld.global.u32 	%r917, [%rd13+164];
	xor.b32  	%r1085, %r1085, %r917;
	ld.global.u32 	%r918, [%rd13+168];
	xor.b32  	%r1084, %r1084, %r918;
	ld.global.u32 	%r919, [%rd13+172];
	xor.b32  	%r1083, %r1083, %r919;
	ld.global.u32 	%r920, [%rd13+176];
	xor.b32  	%r1082, %r1082, %r920;
$L__BB0_98:
	and.b32  	%r922, %r856, 512;
	setp.eq.s32 	%p61, %r922, 0;
	@%p61 bra 	$L__BB0_100;
	ld.global.u32 	%r923, [%rd13+180];
	xor.b32  	%r1086, %r1086, %r923;
	ld.global.u32 	%r924, [%rd13+184];
	xor.b32  	%r1085, %r1085, %r924;
	ld.global.u32 	%r925, [%rd13+188];
	xor.b32  	%r1084, %r1084, %r925;
	ld.global.u32 	%r926, [%rd13+192];
	xor.b32  	%r1083, %r1083, %r926;
	ld.global.u32 	%r927, [%rd13+196];
	xor.b32  	%r1082, %r1082, %r927;
$L__BB0_100:
	and.b32  	%r929, %r856, 1024;
	setp.eq.s32 	%p62, %r929, 0;
	@%p62 bra 	$L__BB0_102;
	ld.global.u32 	%r930, [%rd13+200];
	xor.b32  	%r1086, %r1086, %r930;
	ld.global.u32 	%r931, [%rd13+204];
	xor.b32  	%r1085, %r1085, %r931;
	ld.global.u32 	%r932, [%rd13+208];
	xor.b32  	%r1084, %r1084, %r932;
	ld.global.u32 	%r933, [%rd13+212];
	xor.b32  	%r1083, %r1083, %r933;
	ld.global.u32 	%r934, [%rd13+216];
	xor.b32  	%r1082, %r1082, %r934;
$L__BB0_102:
	and.b32  	%r936, %r856, 2048;
	setp.eq.s32 	%p63, %r936, 0;
	@%p63 bra 	$L__BB0_104;
	ld.global.u32 	%r937, [%rd13+220];
	xor.b32  	%r1086, %r1086, %r937;
	ld.global.u32 	%r938, [%rd13+224];
	xor.b32  	%r1085, %r1085, %r938;
	ld.global.u32 	%r939, [%rd13+228];
	xor.b32  	%r1084, %r1084, %r939;
	ld.global.u32 	%r940, [%rd13+232];
	xor.b32  	%r1083, %r1083, %r940;
	ld.global.u32 	%r941, [%rd13+236];
	xor.b32  	%r1082, %r1082, %r941;
$L__BB0_104:
	and.b32  	%r943, %r856, 4096;
	setp.eq.s32 	%p64, %r943, 0;
	@%p64 bra 	$L__BB0_106;
	ld.global.u32 	%r944, [%rd13+240];
	xor.b32  	%r1086, %r1086, %r944;
	ld.global.u32 	%r945, [%rd13+244];
	xor.b32  	%r1085, %r1085, %r945;
	ld.global.u32 	%r946, [%rd13+248];
	xor.b32  	%r1084, %r1084, %r946;
	ld.global.u32 	%r947, [%rd13+252];
	xor.b32  	%r1083, %r1083, %r947;
	ld.global.u32 	%r948, [%rd13+256];
	xor.b32  	%r1082, %r1082, %r948;
$L__BB0_106:
	and.b32  	%r950, %r856, 8192;
	setp.eq.s32 	%p65, %r950, 0;
	@%p65 bra 	$L__BB0_108;
	ld.global.u32 	%r951, [%rd13+260];
	xor.b32  	%r1086, %r1086, %r951;
	ld.global.u32 	%r952, [%rd13+264];
	xor.b32  	%r1085, %r1085, %r952;
	ld.global.u32 	%r953, [%rd13+268];
	xor.b32  	%r1084, %r1084, %r953;
	ld.global.u32 	%r954, [%rd13+272];
	xor.b32  	%r1083, %r1083, %r954;
	ld.global.u32 	%r955, [%rd13+276];
	xor.b32  	%r1082, %r1082, %r955;
$L__BB0_108:
	and.b32  	%r957, %r856, 16384;
	setp.eq.s32 	%p66, %r957, 0;
	@%p66 bra 	$L__BB0_110;
	ld.global.u32 	%r958, [%rd13+280];
	xor.b32  	%r1086, %r1086, %r958;
	ld.global.u32 	%r959, [%rd13+284];
	xor.b32  	%r1085, %r1085, %r959;
	ld.global.u32 	%r960, [%rd13+288];
	xor.b32  	%r1084, %r1084, %r960;
	ld.global.u32 	%r961, [%rd13+292];
	xor.b32  	%r1083, %r1083, %r961;
	ld.global.u32 	%r962, [%rd13+296];
	xor.b32  	%r1082, %r1082, %r962;
$L__BB0_110:
	and.b32  	%r964, %r856, 32768;
	setp.eq.s32 	%p67, %r964, 0;
	@%p67 bra 	$L__BB0_112;
	ld.global.u32 	%r965, [%rd13+300];
	xor.b32  	%r1086, %r1086, %r965;
	ld.global.u32 	%r966, [%rd13+304];
	xor.b32  	%r1085, %r1085, %r966;
	ld.global.u32 	%r967, [%rd13+308];
	xor.b32  	%r1084, %r1084, %r967;
	ld.global.u32 	%r968, [%rd13+312];
	xor.b32  	%r1083, %r1083, %r968;
	ld.global.u32 	%r969, [%rd13+316];
	xor.b32  	%r1082, %r1082, %r969;
$L__BB0_112:
	add.s32 	%r1265, %r1265, 16;
	setp.ne.s32 	%p68, %r1265, 32;
	@%p68 bra 	$L__BB0_80;
	mad.lo.s32 	%r970, %r1259, -31, %r373;
	add.s32 	%r1259, %r970, 1;
	setp.ne.s32 	%p69, %r1259, 5;
	@%p69 bra 	$L__BB0_79;
	st.local.u32 	[%rd6+4], %r1086;
	st.local.v2.u32 	[%rd6+8], {%r1085, %r1084};
	st.local.v2.u32 	[%rd6+16], {%r1083, %r1082};
$L__BB0_115:
	shr.u64 	%rd57, %rd8, 2;
	add.s32 	%r1069, %r1069, 1;
	setp.gt.u64 	%p70, %rd8, 3;
	@%p70 bra 	$L__BB0_3;
$L__BB0_116:
	ld.param.u32 	%r1060, [rtruncnorm_kernel_param_13];
	setp.lt.s32 	%p72, %r1060, 1;
	mov.pred 	%p142, -1;
	@%p72 bra 	$L__BB0_124;
	mul.wide.s32 	%rd39, %r1, 4;
	add.s64 	%rd15, %rd4, %rd39;
	add.s64 	%rd16, %rd2, %rd39;
	add.s64 	%rd17, %rd5, %rd39;
	add.s64 	%rd18, %rd3, %rd39;
	add.s64 	%rd19, %rd1, %rd39;
	mov.b32 	%r1362, 0;
	mov.f32 	%f122, 0f00000000;
	mov.u32 	%r1363, %r1362;
$L__BB0_118:
	add.s32 	%r1363, %r1363, 1;
	ld.global.f32 	%f2, [%rd15];
	ld.global.f32 	%f3, [%rd16];
	setp.eq.s32 	%p73, %r1362, 1;
	mov.b32 	%r1362, 0;
	mov.f32 	%f123, %f122;
	@%p73 bra 	$L__BB0_120;
	shr.u32 	%r974, %r1086, 2;
	xor.b32  	%r975, %r974, %r1086;
	shl.b32 	%r976, %r1082, 4;
	shl.b32 	%r977, %r975, 1;
	xor.b32  	%r978, %r977, %r976;
	xor.b32  	%r979, %r978, %r975;
	xor.b32  	%r1385, %r979, %r1082;
	add.s32 	%r980, %r1371, %r1385;
	add.s32 	%r981, %r980, 362437;
	shr.u32 	%r982, %r1085, 2;
	xor.b32  	%r983, %r982, %r1085;
	shl.b32 	%r984, %r1385, 4;
	shl.b32 	%r985, %r983, 1;
	xor.b32  	%r986, %r985, %r984;
	xor.b32  	%r987, %r986, %r983;
	xor.b32  	%r1386, %r987, %r1385;
	add.s32 	%r1371, %r1371, 724874;
	add.s32 	%r988, %r1386, %r1371;
	cvt.rn.f32.u32 	%f23, %r981;
	fma.rn.f32 	%f24, %f23, 0f2F800000, 0f2F000000;
	cvt.rn.f32.u32 	%f25, %r988;
	fma.rn.f32 	%f26, %f25, 0f30C90FDB, 0f30490FDB;
	setp.lt.f32 	%p74, %f24, 0f00800000;
	mul.f32 	%f27, %f24, 0f4B000000;
	selp.f32 	%f28, %f27, %f24, %p74;
	selp.f32 	%f29, 0fC1B80000, 0f00000000, %p74;
	mov.b32 	%r989, %f28;
	add.s32 	%r990, %r989, -1059760811;
	and.b32  	%r991, %r990, -8388608;
	sub.s32 	%r992, %r989, %r991;
	mov.b32 	%f30, %r992;
	cvt.rn.f32.s32 	%f31, %r991;
	fma.rn.f32 	%f32, %f31, 0f34000000, %f29;
	add.f32 	%f33, %f30, 0fBF800000;
	fma.rn.f32 	%f34, %f33, 0fBE055027, 0f3E1039F6;
	fma.rn.f32 	%f35, %f34, %f33, 0fBDF8CDCC;
	fma.rn.f32 	%f36, %f35, %f33, 0f3E0F2955;
	fma.rn.f32 	%f37, %f36, %f33, 0fBE2AD8B9;
	fma.rn.f32 	%f38, %f37, %f33, 0f3E4CED0B;
	fma.rn.f32 	%f39, %f38, %f33, 0fBE7FFF22;
	fma.rn.f32 	%f40, %f39, %f33, 0f3EAAAA78;
	fma.rn.f32 	%f41, %f40, %f33, 0fBF000000;
	mul.f32 	%f42, %f33, %f41;
	fma.rn.f32 	%f43, %f42, %f33, %f33;
	fma.rn.f32 	%f44, %f32, 0f3F317218, %f43;
	setp.gt.u32 	%p75, %r989, 2139095039;
	fma.rn.f32 	%f45, %f28, 0f7F800000, 0f7F800000;
	selp.f32 	%f46, %f45, %f44, %p75;
	setp.eq.f32 	%p76, %f28, 0f00000000;
	mul.f32 	%f47, %f46, 0fC0000000;
	selp.f32 	%f48, 0f7F800000, %f47, %p76;
	sqrt.rn.f32 	%f49, %f48;
	sin.approx.f32 	%f50, %f26;
	cos.approx.f32 	%f51, %f26;
	mul.f32 	%f123, %f49, %f50;
	mul.f32 	%f122, %f49, %f51;
	mov.b32 	%r1362, 1;
	mov.u32 	%r1085, %r1083;
	mov.u32 	%r1086, %r1084;
	mov.u32 	%r1084, %r1082;
	mov.u32 	%r1083, %r1385;
	mov.u32 	%r1082, %r1386;
$L__BB0_120:
	fma.rn.f32 	%f8, %f3, %f123, %f2;
	ld.global.f32 	%f52, [%rd17];
	setp.ltu.f32 	%p78, %f8, %f52;
	mov.pred 	%p142, -1;
	@%p78 bra 	$L__BB0_123;
	ld.global.f32 	%f53, [%rd18];
	setp.gtu.f32 	%p80, %f8, %f53;
	@%p80 bra 	$L__BB0_123;
	st.global.f32 	[%rd19], %f8;
	mov.pred 	%p142, 0;
$L__BB0_123:
	ld.param.u32 	%r1061, [rtruncnorm_kernel_param_13];
	setp.lt.s32 	%p82, %r1363, %r1061;
	and.pred  	%p83, %p142, %p82;
	@%p83 bra 	$L__BB0_118;
$L__BB0_124:
	mul.wide.s32 	%rd40, %r1, 4;
	add.s64 	%rd41, %rd5, %rd40;
	ld.global.f32 	%f9, [%rd41];
	add.s64 	%rd20, %rd4, %rd40;
	ld.global.f32 	%f10, [%rd20];
	setp.geu.f32 	%p84, %f9, %f10;
	mov.f32 	%f124, %f9;
	@%p84 bra 	$L__BB0_126;
	add.s64 	%rd43, %rd3, %rd40;
	ld.global.f32 	%f54, [%rd43];
	add.f32 	%f55, %f10, %f10;
	sub.f32 	%f124, %f55, %f54;
$L__BB0_126:
	sub.f32 	%f56, %f124, %f10;
	add.s64 	%rd21, %rd2, %rd40;
	ld.global.f32 	%f57, [%rd21];
	div.rn.f32 	%f13, %f56, %f57;
	cvt.f64.f32 	%fd1, %f13;
	{
	.reg .b32 %temp; 
	mov.b64 	{%temp, %r578}, %fd1;
	}
	mov.f64 	%fd24, 0d4000000000000000;
	{
	.reg .b32 %temp; 
	mov.b64 	{%temp, %r993}, %fd24;
	}
	and.b32  	%r580, %r993, 2146435072;
	setp.eq.s32 	%p85, %r580, 1062207488;
	abs.f64 	%fd2, %fd1;
	{ // callseq 0, 0
	.param .b64 param0;
	st.param.f64 	[param0], %fd2;
	.param .b64 retval0;
	call.uni (retval0), 
	__internal_accurate_pow, 
	(
	param0
	);
	ld.param.f64 	%fd25, [retval0];
	} // callseq 0
	setp.lt.s32 	%p86, %r578, 0;
	neg.f64 	%fd27, %fd25;
	selp.f64 	%fd28, %fd27, %fd25, %p85;
	selp.f64 	%fd67, %fd28, %fd25, %p86;
	setp.neu.f32 	%p87, %f13, 0f00000000;
	@%p87 bra 	$L__BB0_128;
	setp.eq.s32 	%p88, %r580, 1062207488;
	selp.b32 	%r994, %r578, 0, %p88;
	setp.lt.s32 	%p89, %r993, 0;
	or.b32  	%r995, %r994, 2146435072;
	selp.b32 	%r996, %r995, %r994, %p89;
	mov.b32 	%r997, 0;
	mov.b64 	%fd67, {%r997, %r996};
$L__BB0_128:
	add.f64 	%fd29, %fd1, 0d4000000000000000;
	{
	.reg .b32 %temp; 
	mov.b64 	{%temp, %r998}, %fd29;
	}
	and.b32  	%r999, %r998, 2146435072;
	setp.ne.s32 	%p90, %r999, 2146435072;
	@%p90 bra 	$L__BB0_133;
	setp.num.f32 	%p91, %f13, %f13;
	@%p91 bra 	$L__BB0_131;
	mov.f64 	%fd30, 0d4000000000000000;
	add.rn.f64 	%fd67, %fd1, %fd30;
	bra.uni 	$L__BB0_133;
$L__BB0_131:
	setp.neu.f64 	%p92, %fd2, 0d7FF0000000000000;
	@%p92 bra 	$L__BB0_133;
	setp.lt.s32 	%p93, %r578, 0;
	setp.eq.s32 	%p94, %r580, 1062207488;
	setp.lt.s32 	%p95, %r993, 0;
	selp.b32 	%r1001, 0, 2146435072, %p95;
	and.b32  	%r1002, %r993, 2147483647;
	setp.ne.s32 	%p96, %r1002, 1071644672;
	or.b32  	%r1003, %r1001, -2147483648;
	selp.b32 	%r1004, %r1003, %r1001, %p96;
	selp.b32 	%r1005, %r1004, %r1001, %p94;
	selp.b32 	%r1006, %r1005, %r1001, %p93;
	mov.b32 	%r1007, 0;
	mov.b64 	%fd67, {%r1007, %r1006};
$L__BB0_133:
	ld.param.u32 	%r1062, [rtruncnorm_kernel_param_13];
	setp.eq.f32 	%p97, %f13, 0f3F800000;
	add.f64 	%fd31, %fd67, 0d4010000000000000;
	cvt.rn.f32.f64 	%f58, %fd31;
	selp.f32 	%f59, 0f40A00000, %f58, %p97;
	sqrt.rn.f32 	%f60, %f59;
	add.f32 	%f61, %f13, %f60;
	mul.f32 	%f14, %f61, 0f3F000000;
	setp.lt.s32 	%p98, %r1062, 2;
	not.pred 	%p99, %p142;
	or.pred  	%p100, %p99, %p98;
	@%p100 bra 	$L__BB0_153;
	setp.eq.s32 	%p101, %r580, 1062207488;
	sub.f32 	%f62, %f13, %f14;
	cvt.f64.f32 	%fd32, %f62;
	{
	.reg .b32 %temp; 
	mov.b64 	{%temp, %r1009}, %fd32;
	}
	abs.f64 	%fd9, %fd32;
	setp.lt.s32 	%p103, %r1009, 0;
	and.pred  	%p3, %p103, %p101;
	selp.b32 	%r1010, %r1009, 0, %p101;
	setp.lt.s32 	%p104, %r993, 0;
	or.b32  	%r1011, %r1010, 2146435072;
	selp.b32 	%r1012, %r1011, %r1010, %p104;
	mov.b32 	%r1013, 0;
	mov.b64 	%fd10, {%r1013, %r1012};
	add.f64 	%fd33, %fd32, 0d4000000000000000;
	{
	.reg .b32 %temp; 
	mov.b64 	{%temp, %r1014}, %fd33;
	}
	and.b32  	%r581, %r1014, 2146435072;
	selp.b32 	%r582, 0, 2146435072, %p104;
	and.b32  	%r1015, %r993, 2147483647;
	setp.ne.s32 	%p105, %r1015, 1071644672;
	and.pred  	%p4, %p101, %p105;
	or.b32  	%r583, %r582, -2147483648;
	selp.b32 	%r1016, %r583, %r582, %p4;
	selp.b32 	%r1017, %r1016, %r582, %p103;
	mov.b64 	%fd11, {%r1013, %r1017};
	mov.b32 	%r1383, 1;
$L__BB0_135:
	mov.u32 	%r589, %r1086;
	mov.u32 	%r588, %r1085;
	mov.u32 	%r1086, %r1084;
	mov.u32 	%r1085, %r1083;
	mov.u32 	%r1084, %r1082;
	setp.geu.f32 	%p107, %f13, %f14;
	add.s32 	%r1383, %r1383, 1;
	shr.u32 	%r1018, %r589, 2;
	xor.b32  	%r1019, %r1018, %r589;
	shl.b32 	%r1020, %r1084, 4;
	shl.b32 	%r1021, %r1019, 1;
	xor.b32  	%r1022, %r1021, %r1020;
	xor.b32  	%r1023, %r1022, %r1019;
	xor.b32  	%r1083, %r1023, %r1084;
	add.s32 	%r1024, %r1371, %r1083;
	add.s32 	%r1025, %r1024, 362437;
	cvt.rn.f32.u32 	%f63, %r1025;
	fma.rn.f32 	%f64, %f63, 0f2F800000, 0f2F000000;
	setp.lt.f32 	%p108, %f64, 0f00800000;
	mul.f32 	%f65, %f64, 0f4B000000;
	selp.f32 	%f66, %f65, %f64, %p108;
	selp.f32 	%f67, 0fC1B80000, 0f00000000, %p108;
	mov.b32 	%r1026, %f66;
	add.s32 	%r1027, %r1026, -1059760811;
	and.b32  	%r1028, %r1027, -8388608;
	sub.s32 	%r1029, %r1026, %r1028;
	mov.b32 	%f68, %r1029;
	cvt.rn.f32.s32 	%f69, %r1028;
	fma.rn.f32 	%f70, %f69, 0f34000000, %f67;
	add.f32 	%f71, %f68, 0fBF800000;
	fma.rn.f32 	%f72, %f71, 0fBE055027, 0f3E1039F6;
	fma.rn.f32 	%f73, %f72, %f71, 0fBDF8CDCC;
	fma.rn.f32 	%f74, %f73, %f71, 0f3E0F2955;
	fma.rn.f32 	%f75, %f74, %f71, 0fBE2AD8B9;
	fma.rn.f32 	%f76, %f75, %f71, 0f3E4CED0B;
	fma.rn.f32 	%f77, %f76, %f71, 0fBE7FFF22;
	fma.rn.f32 	%f78, %f77, %f71, 0f3EAAAA78;
	fma.rn.f32 	%f79, %f78, %f71, 0fBF000000;
	mul.f32 	%f80, %f71, %f79;
	fma.rn.f32 	%f81, %f80, %f71, %f71;
	fma.rn.f32 	%f82, %f70, 0f3F317218, %f81;
	setp.gt.u32 	%p109, %r1026, 2139095039;
	fma.rn.f32 	%f83, %f66, 0f7F800000, 0f7F800000;
	selp.f32 	%f84, %f83, %f82, %p109;
	setp.eq.f32 	%p110, %f66, 0f00000000;
	selp.f32 	%f85, 0fFF800000, %f84, %p110;
	div.rn.f32 	%f86, %f85, %f14;
	sub.f32 	%f15, %f13, %f86;
	@%p107 bra 	$L__BB0_142;
	setp.lt.s32 	%p126, %r993, 0;
	setp.eq.s32 	%p127, %r580, 1062207488;
	sub.f32 	%f16, %f14, %f15;
	cvt.f64.f32 	%fd12, %f16;
	{
	.reg .b32 %temp; 
	mov.b64 	{%temp, %r593}, %fd12;
	}
	abs.f64 	%fd13, %fd12;
	{ // callseq 3, 0
	.param .b64 param0;
	st.param.f64 	[param0], %fd13;
	.param .b64 retval0;
	call.uni (retval0), 
	__internal_accurate_pow, 
	(
	param0
	);
	ld.param.f64 	%fd57, [retval0];
	} // callseq 3
	setp.lt.s32 	%p129, %r593, 0;
	neg.f64 	%fd59, %fd57;
	selp.f64 	%fd60, %fd59, %fd57, %p127;
	selp.f64 	%fd61, %fd60, %fd57, %p129;
	setp.eq.f32 	%p130, %f16, 0f00000000;
	selp.b32 	%r1041, %r593, 0, %p127;
	or.b32  	%r1042, %r1041, 2146435072;
	selp.b32 	%r1043, %r1042, %r1041, %p126;
	mov.b32 	%r1044, 0;
	mov.b64 	%fd62, {%r1044, %r1043};
	selp.f64 	%fd68, %fd62, %fd61, %p130;
	add.f64 	%fd63, %fd12, 0d4000000000000000;
	{
	.reg .b32 %temp; 
	mov.b64 	{%temp, %r1045}, %fd63;
	}
	and.b32  	%r1046, %r1045, 2146435072;
	setp.ne.s32 	%p131, %r1046, 2146435072;
	@%p131 bra 	$L__BB0_141;
	setp.num.f32 	%p132, %f16, %f16;
	@%p132 bra 	$L__BB0_139;
	mov.f64 	%fd64, 0d4000000000000000;
	add.rn.f64 	%fd68, %fd12, %fd64;
	bra.uni 	$L__BB0_141;
$L__BB0_139:
	setp.neu.f64 	%p133, %fd13, 0d7FF0000000000000;
	@%p133 bra 	$L__BB0_141;
	selp.b32 	%r1048, %r1016, %r582, %p129;
	mov.b32 	%r1049, 0;
	mov.b64 	%fd68, {%r1049, %r1048};
$L__BB0_141:
	setp.eq.f32 	%p135, %f16, 0f3F800000;
	mul.f64 	%fd65, %fd68, 0d0000000000000000;
	cvt.rn.f32.f64 	%f100, %fd65;
	selp.f32 	%f101, 0f00000000, %f100, %p135;
	fma.rn.f32 	%f102, %f101, 0f3BBB989D, 0f3F000000;
	cvt.sat.f32.f32 	%f103, %f102;
	mov.f32 	%f104, 0f4B400001;
	mov.f32 	%f105, 0f437C0000;
	fma.rm.f32 	%f106, %f103, %f105, %f104;
	add.f32 	%f107, %f106, 0fCB40007F;
	neg.f32 	%f108, %f107;
	fma.rn.f32 	%f109, %f101, 0f3FB8AA3B, %f108;
	fma.rn.f32 	%f110, %f101, 0f32A57060, %f109;
	mov.b32 	%r1050, %f106;
	shl.b32 	%r1051, %r1050, 23;
	mov.b32 	%f111, %r1051;
	ex2.approx.ftz.f32 	%f112, %f110;
	mul.f32 	%f125, %f112, %f111;
	bra.uni 	$L__BB0_148;
$L__BB0_142:
	sub.f32 	%f18, %f14, %f15;
	cvt.f64.f32 	%fd18, %f18;
	{
	.reg .b32 %temp; 
	mov.b64 	{%temp, %r594}, %fd18;
	}
	abs.f64 	%fd19, %fd18;
	{ // callseq 1, 0
	.param .b64 param0;
	st.param.f64 	[param0], %fd19;
	.param .b64 retval0;
	call.uni (retval0), 
	__internal_accurate_pow, 
	(
	param0
	);
	ld.param.f64 	%fd34, [retval0];
	} // callseq 1
	setp.lt.s32 	%p114, %r594, 0;
	neg.f64 	%fd36, %fd34;
	selp.f64 	%fd37, %fd36, %fd34, %p101;
	selp.f64 	%fd38, %fd37, %fd34, %p114;
	setp.eq.f32 	%p115, %f18, 0f00000000;
	selp.b32 	%r1030, %r594, 0, %p101;
	or.b32  	%r1031, %r1030, 2146435072;
	selp.b32 	%r1032, %r1031, %r1030, %p104;
	mov.b32 	%r1033, 0;
	mov.b64 	%fd39, {%r1033, %r1032};
	selp.f64 	%fd69, %fd39, %fd38, %p115;
	add.f64 	%fd40, %fd18, 0d4000000000000000;
	{
	.reg .b32 %temp; 
	mov.b64 	{%temp, %r1034}, %fd40;
	}
	and.b32  	%r1035, %r1034, 2146435072;
	setp.ne.s32 	%p116, %r1035, 2146435072;
	@%p116 bra 	$L__BB0_147;
	setp.num.f32 	%p117, %f18, %f18;
	@%p117 bra 	$L__BB0_145;
	mov.f64 	%fd41, 0d4000000000000000;
	add.rn.f64 	%fd69, %fd18, %fd41;
	bra.uni 	$L__BB0_147;
$L__BB0_145:
	setp.neu.f64 	%p118, %fd19, 0d7FF0000000000000;
	@%p118 bra 	$L__BB0_147;
	selp.b32 	%r1037, %r1016, %r582, %p114;
	mov.b32 	%r1038, 0;
	mov.b64 	%fd69, {%r1038, %r1037};
$L__BB0_147:
	{ // callseq 2, 0
	.param .b64 param0;
	st.param.f64 	[param0], %fd9;
	.param .b64 retval0;
	call.uni (retval0), 
	__internal_accurate_pow, 
	(
	param0
	);
	ld.param.f64 	%fd42, [retval0];
	} // callseq 2
	neg.f64 	%fd44, %fd42;
	selp.f64 	%fd45, %fd44, %fd42, %p3;
	sub.f32 	%f87, %f13, %f14;
	setp.eq.f32 	%p120, %f87, 0f00000000;
	selp.f64 	%fd46, %fd10, %fd45, %p120;
	setp.eq.f32 	%p121, %f18, 0f3F800000;
	selp.f64 	%fd47, 0d3FF0000000000000, %fd69, %p121;
	setp.neu.f64 	%p122, %fd9, 0d7FF0000000000000;
	selp.f64 	%fd48, %fd46, %fd11, %p122;
	setp.nan.f32 	%p123, %f87, %f87;
	cvt.f64.f32 	%fd49, %f87;
	mov.f64 	%fd50, 0d4000000000000000;
	add.rn.f64 	%fd51, %fd49, %fd50;
	selp.f64 	%fd52, %fd51, %fd48, %p123;
	setp.eq.s32 	%p124, %r581, 2146435072;
	selp.f64 	%fd53, %fd52, %fd46, %p124;
	setp.eq.f32 	%p125, %f87, 0f3F800000;
	selp.f64 	%fd54, 0d3FF0000000000000, %fd53, %p125;
	sub.f64 	%fd55, %fd54, %fd47;
	mul.f64 	%fd56, %fd55, 0d0000000000000000;
	cvt.rn.f32.f64 	%f88, %fd56;
	fma.rn.f32 	%f89, %f88, 0f3BBB989D, 0f3F000000;
	cvt.sat.f32.f32 	%f90, %f89;
	mov.f32 	%f91, 0f4B400001;
	mov.f32 	%f92, 0f437C0000;
	fma.rm.f32 	%f93, %f90, %f92, %f91;
	add.f32 	%f94, %f93, 0fCB40007F;
	neg.f32 	%f95, %f94;
	fma.rn.f32 	%f96, %f88, 0f3FB8AA3B, %f95;
	fma.rn.f32 	%f97, %f88, 0f32A57060, %f96;
	mov.b32 	%r1039, %f93;
	shl.b32 	%r1040, %r1039, 23;
	mov.b32 	%f98, %r1040;
	ex2.approx.ftz.f32 	%f99, %f97;
	mul.f32 	%f125, %f99, %f98;
$L__BB0_148:
	shr.u32 	%r1052, %r588, 2;
	xor.b32  	%r1053, %r1052, %r588;
	shl.b32 	%r1054, %r1083, 4;
	shl.b32 	%r1055, %r1053, 1;
	xor.b32  	%r1056, %r1055, %r1054;
	xor.b32  	%r1057, %r1056, %r1053;
	xor.b32  	%r1082, %r1057, %r1083;
	add.s32 	%r1371, %r1371, 724874;
	add.s32 	%r1058, %r1082, %r1371;
	cvt.rn.f32.u32 	%f113, %r1058;
	fma.rn.f32 	%f21, %f113, 0f2F800000, 0f2F000000;
	setp.geu.f32 	%p142, %f21, %f125;
	@%p142 bra 	$L__BB0_152;
	setp.geu.f32 	%p136, %f9, %f10;
	@%p136 bra 	$L__BB0_151;
	ld.param.u64 	%rd55, [rtruncnorm_kernel_param_0];
	ld.global.f32 	%f117, [%rd20];
	ld.global.f32 	%f118, [%rd21];
	mul.f32 	%f119, %f15, %f118;
	sub.f32 	%f120, %f117, %f119;
	cvta.to.global.u64 	%rd48, %rd55;
	add.s64 	%rd50, %rd48, %rd40;
	st.global.f32 	[%rd50], %f120;
	bra.uni 	$L__BB0_152;
$L__BB0_151:
	ld.param.u64 	%rd54, [rtruncnorm_kernel_param_0];
	ld.global.f32 	%f114, [%rd20];
	ld.global.f32 	%f115, [%rd21];
	fma.rn.f32 	%f116, %f15, %f115, %f114;
	cvta.to.global.u64 	%rd45, %rd54;
	add.s64 	%rd47, %rd45, %rd40;
	st.global.f32 	[%rd47], %f116;
$L__BB0_152:
	ld.param.u32 	%r1063, [rtruncnorm_kernel_param_13];
	setp.geu.f32 	%p137, %f21, %f125;
	setp.lt.s32 	%p138, %r1383, %r1063;
	and.pred  	%p139, %p137, %p138;
	@%p139 bra 	$L__BB0_135;
$L__BB0_153:
	not.pred 	%p140, %p142;
	@%p140 bra 	$L__BB0_155;
	ld.param.u64 	%rd56, [rtruncnorm_kernel_param_0];
	cvta.to.global.u64 	%rd51, %rd56;
	mul.wide.s32 	%rd52, %r1, 4;
	add.s64 	%rd53, %rd51, %rd52;
	mov.b32 	%r1059, -998653952;
	st.global.u32 	[%rd53], %r1059;
$L__BB0_155:
	ret;

}
.func  (.param .b64 func_retval0) __internal_accurate_pow(
	.param .b64 __internal_accurate_pow_param_0
)
{
	.reg .pred 	%p<8>;
	.reg .b32 	%r<49>;
	.reg .b32 	%f<3>;
	.reg .b64 	%fd<109>;

	ld.param.f64 	%fd10, [__internal_accurate_pow_param_0];
	{
	.reg .b32 %temp; 
	mov.b64 	{%temp, %r46}, %fd10;
	}
	{
	.reg .b32 %temp; 
	mov.b64 	{%r45, %temp}, %fd10;
	}
	shr.u32 	%r47, %r46, 20;
	setp.gt.u32 	%p1, %r46, 1048575;
	@%p1 bra 	$L__BB1_2;
	mul.f64 	%fd11, %fd10, 0d4350000000000000;
	{
	.reg .b32 %temp; 
	mov.b64 	{%temp, %r46}, %fd11;
	}
	{
	.reg .b32 %temp; 
	mov.b64 	{%r45, %temp}, %fd11;
	}
	shr.u32 	%r16, %r46, 20;
	add.s32 	%r47, %r16, -54;
$L__BB1_2:
	add.s32 	%r48, %r47, -1023;
	and.b32  	%r17, %r46, -2146435073;
	or.b32  	%r18, %r17, 1072693248;
	mov.b64 	%fd107, {%r45, %r18};
	setp.lt.u32 	%p2, %r18, 1073127583;
	@%p2 bra 	$L__BB1_4;
	{
	.reg .b32 %temp; 
	mov.b64 	{%r19, %temp}, %fd107;
	}
	{
	.reg .b32 %temp; 
	mov.b64 	{%temp, %r20}, %fd107;
	}
	add.s32 	%r21, %r20, -1048576;
	mov.b64 	%fd107, {%r19, %r21};
	add.s32 	%r48, %r47, -1022;
$L__BB1_4:
	add.f64 	%fd12, %fd107, 0dBFF0000000000000;
	add.f64 	%fd13, %fd107, 0d3FF0000000000000;
	rcp.approx.ftz.f64 	%fd14, %fd13;
	neg.f64 	%fd15, %fd13;
	fma.rn.f64 	%fd16, %fd15, %fd14, 0d3FF0000000000000;
	fma.rn.f64 	%fd17, %fd16, %fd16, %fd16;
	fma.rn.f64 	%fd18, %fd17, %fd14, %fd14;
	mul.f64 	%fd19, %fd12, %fd18;
	fma.rn.f64 	%fd20, %fd12, %fd18, %fd19;
	mul.f64 	%fd21, %fd20, %fd20;
	fma.rn.f64 	%fd22, %fd21, 0d3EB0F5FF7D2CAFE2, 0d3ED0F5D241AD3B5A;
	fma.rn.f64 	%fd23, %fd22, %fd21, 0d3EF3B20A75488A3F;
	fma.rn.f64 	%fd24, %fd23, %fd21, 0d3F1745CDE4FAECD5;
	fma.rn.f64 	%fd25, %fd24, %fd21, 0d3F3C71C7258A578B;
	fma.rn.f64 	%fd26, %fd25, %fd21, 0d3F6249249242B910;
	fma.rn.f64 	%fd27, %fd26, %fd21, 0d3F89999999999DFB;
	sub.f64 	%fd28, %fd12, %fd20;
	add.f64 	%fd29, %fd28, %fd28;
	neg.f64 	%fd30, %fd20;
	fma.rn.f64 	%fd31, %fd30, %fd12, %fd29;
	mul.f64 	%fd32, %fd18, %fd31;
	fma.rn.f64 	%fd33, %fd21, %fd27, 0d3FB5555555555555;
	mov.f64 	%fd34, 0d3FB5555555555555;
	sub.f64 	%fd35, %fd34, %fd33;
	fma.rn.f64 	%fd36, %fd21, %fd27, %fd35;
	add.f64 	%fd37, %fd36, 0dBC46A4CB00B9E7B0;
	add.f64 	%fd38, %fd33, %fd37;
	sub.f64 	%fd39, %fd33, %fd38;
	add.f64 	%fd40, %fd37, %fd39;
	mul.rn.f64 	%fd41, %fd20, %fd20;
	neg.f64 	%fd42, %fd41;
	fma.rn.f64 	%fd43, %fd20, %fd20, %fd42;
	{
	.reg .b32 %temp; 
	mov.b64 	{%r22, %temp}, %fd32;
	}
	{
	.reg .b32 %temp; 
	mov.b64 	{%temp, %r23}, %fd32;
	}
	add.s32 	%r24, %r23, 1048576;
	mov.b64 	%fd44, {%r22, %r24};
	fma.rn.f64 	%fd45, %fd20, %fd44, %fd43;
	mul.rn.f64 	%fd46, %fd41, %fd20;
	neg.f64 	%fd47, %fd46;
	fma.rn.f64 	%fd48, %fd41, %fd20, %fd47;
	fma.rn.f64 	%fd49, %fd41, %fd32, %fd48;
	fma.rn.f64 	%fd50, %fd45, %fd20, %fd49;
	mul.rn.f64 	%fd51, %fd38, %fd46;
	neg.f64 	%fd52, %fd51;
	fma.rn.f64 	%fd53, %fd38, %fd46, %fd52;
	fma.rn.f64 	%fd54, %fd38, %fd50, %fd53;
	fma.rn.f64 	%fd55, %fd40, %fd46, %fd54;
	add.f64 	%fd56, %fd51, %fd55;
	sub.f64 	%fd57, %fd51, %fd56;
	add.f64 	%fd58, %fd55, %fd57;
	add.f64 	%fd59, %fd20, %fd56;
	sub.f64 	%fd60, %fd20, %fd59;
	add.f64 	%fd61, %fd56, %fd60;
	add.f64 	%fd62, %fd58, %fd61;
	add.f64 	%fd63, %fd32, %fd62;
	add.f64 	%fd64, %fd59, %fd63;
	sub.f64 	%fd65, %fd59, %fd64;
	add.f64 	%fd66, %fd63, %fd65;
	xor.b32  	%r25, %r48, -2147483648;
	mov.b32 	%r26, 1127219200;
	mov.b64 	%fd67, {%r25, %r26};
	mov.b32 	%r27, -2147483648;
	mov.b64 	%fd68, {%r27, %r26};
	sub.f64 	%fd69, %fd67, %fd68;
	fma.rn.f64 	%fd70, %fd69, 0d3FE62E42FEFA39EF, %fd64;
	fma.rn.f64 	%fd71, %fd69, 0dBFE62E42FEFA39EF, %fd70;
	sub.f64 	%fd72, %fd71, %fd64;
	sub.f64 	%fd73, %fd66, %fd72;
	fma.rn.f64 	%fd74, %fd69, 0d3C7ABC9E3B39803F, %fd73;
	add.f64 	%fd75, %fd70, %fd74;
	sub.f64 	%fd76, %fd70, %fd75;
	add.f64 	%fd77, %fd74, %fd76;
	mov.f64 	%fd78, 0d4000000000000000;
	{
	.reg .b32 %temp; 
	mov.b64 	{%temp, %r28}, %fd78;
	}
	{
	.reg .b32 %temp; 
	mov.b64 	{%r29, %temp}, %fd78;
	}
	shl.b32 	%r30, %r28, 1;
	setp.gt.u32 	%p3, %r30, -33554433;
	and.b32  	%r31, %r28, -15728641;
	selp.b32 	%r32, %r31, %r28, %p3;
	mov.b64 	%fd79, {%r29, %r32};
	mul.rn.f64 	%fd80, %fd75, %fd79;
	neg.f64 	%fd81, %fd80;
	fma.rn.f64 	%fd82, %fd75, %fd79, %fd81;
	fma.rn.f64 	%fd83, %fd77, %fd79, %fd82;
	add.f64 	%fd4, %fd80, %fd83;
	sub.f64 	%fd84, %fd80, %fd4;
	add.f64 	%fd5, %fd83, %fd84;
	fma.rn.f64 	%fd85, %fd4, 0d3FF71547652B82FE, 0d4338000000000000;
	{
	.reg .b32 %temp; 
	mov.b64 	{%r13, %temp}, %fd85;
	}
	mov.f64 	%fd86, 0dC338000000000000;
	add.rn.f64 	%fd87, %fd85, %fd86;
	fma.rn.f64 	%fd88, %fd87, 0dBFE62E42FEFA39EF, %fd4;
	fma.rn.f64 	%fd89, %fd87, 0dBC7ABC9E3B39803F, %fd88;
	fma.rn.f64 	%fd90, %fd89, 0d3E5ADE1569CE2BDF, 0d3E928AF3FCA213EA;
	fma.rn.f64 	%fd91, %fd90, %fd89, 0d3EC71DEE62401315;
	fma.rn.f64 	%fd92, %fd91, %fd89, 0d3EFA01997C89EB71;
	fma.rn.f64 	%fd93, %fd92, %fd89, 0d3F2A01A014761F65;
	fma.rn.f64 	%fd94, %fd93, %fd89, 0d3F56C16C1852B7AF;
	fma.rn.f64 	%fd95, %fd94, %fd89, 0d3F81111111122322;
	fma.rn.f64 	%fd96, %fd95, %fd89, 0d3FA55555555502A1;
	fma.rn.f64 	%fd97, %fd96, %fd89, 0d3FC5555555555511;
	fma.rn.f64 	%fd98, %fd97, %fd89, 0d3FE000000000000B;
	fma.rn.f64 	%fd99, %fd98, %fd89, 0d3FF0000000000000;
	fma.rn.f64 	%fd100, %fd99, %fd89, 0d3FF0000000000000;
	{
	.reg .b32 %temp; 
	mov.b64 	{%r14, %temp}, %fd100;
	}
	{
	.reg .b32 %temp; 
	mov.b64 	{%temp, %r15}, %fd100;
	}
	shl.b32 	%r33, %r13, 20;
	add.s32 	%r34, %r33, %r15;
	mov.b64 	%fd108, {%r14, %r34};
	{
	.reg .b32 %temp; 
	mov.b64 	{%temp, %r35}, %fd4;
	}
	mov.b32 	%f2, %r35;
	abs.f32 	%f1, %f2;
	setp.lt.f32 	%p4, %f1, 0f4086232B;
	@%p4 bra 	$L__BB1_7;
	setp.lt.f64 	%p5, %fd4, 0d0000000000000000;
	add.f64 	%fd101, %fd4, 0d7FF0000000000000;
	selp.f64 	%fd108, 0d0000000000000000, %fd101, %p5;
	setp.geu.f32 	%p6, %f1, 0f40874800;
	@%p6 bra 	$L__BB1_7;
	shr.u32 	%r36, %r13, 31;
	add.s32 	%r37, %r13, %r36;
	shr.s32 	%r38, %r37, 1;
	shl.b32 	%r39, %r38, 20;
	add.s32 	%r40, %r15, %r39;
	mov.b64 	%fd102, {%r14, %r40};
	sub.s32 	%r41, %r13, %r38;
	shl.b32 	%r42, %r41, 20;
	add.s32 	%r43, %r42, 1072693248;
	mov.b32 	%r44, 0;
	mov.b64 	%fd103, {%r44, %r43};
	mul.f64 	%fd108, %fd103, %fd102;
$L__BB1_7:
	abs.f64 	%fd104, %fd108;
	setp.eq.f64 	%p7, %fd104, 0d7FF0000000000000;
	fma.rn.f64 	%fd105, %fd108, %fd5, %fd108;
	selp.f64 	%fd106, %fd108, %fd105, %p7;
	st.param.f64 	[func_retval0], %fd106;
	ret;

}


// ===== COMPILED SASS (sm_100) =====

	.target	sm_100

	.elftype	@"ET_EXEC"


//--------------------- .note.nv.tkinfo           --------------------------
	.section	.note.nv.tkinfo,"",@"SHT_NOTE"
	.sectionflags	@"SHF_NOTE_NV_TKINFO"
	.tkinfo
        /*0018*/ 	.word	0x00000002
        /*0030*/ 	.string	""
        /*0030*/ 	.string	"ptxas"
        /*0030*/ 	.string	"Cuda compilation tools, release 13.0, V13.0.88"
        /*0030*/ 	.string	"Build cuda_13.0.r13.0/compiler.36424714_0"
        /*0030*/ 	.string	"-arch sm_100 -m 64 "



//--------------------- .note.nv.cuinfo           --------------------------
	.section	.note.nv.cuinfo,"",@"SHT_NOTE"
	.sectionflags	@"SHF_NOTE_NV_CUINFO"
        /*0018*/ 	.short	0x0002
        /*001a*/ 	.short	0x0064
        /*001c*/ 	.short	0x0082
	.zero		2


//--------------------- .nv.info                  --------------------------
	.section	.nv.info,"",@"SHT_CUDA_INFO"
	.align	4


	//----- nvinfo : EIATTR_REGCOUNT
	.align		4
        /*0000*/ 	.byte	0x04, 0x2f
        /*0002*/ 	.short	(.L_10 - .L_9)
	.align		4
.L_9:
        /*0004*/ 	.word	index@(rtruncnorm_kernel)
        /*0008*/ 	.word	0x00000030


	//----- nvinfo : EIATTR_FRAME_SIZE
	.align		4
.L_10:
        /*000c*/ 	.byte	0x04, 0x11
        /*000e*/ 	.short	(.L_12 - .L_11)
	.align		4
.L_11:
        /*0010*/ 	.word	index@($rtruncnorm_kernel$__internal_accurate_pow)
        /*0014*/ 	.word	0x00000030


	//----- nvinfo : EIATTR_FRAME_SIZE
	.align		4
.L_12:
        /*0018*/ 	.byte	0x04, 0x11
        /*001a*/ 	.short	(.L_14 - .L_13)
	.align		4
.L_13:
        /*001c*/ 	.word	index@($__internal_1_$__cuda_sm3x_div_rn_noftz_f32_slowpath)
        /*0020*/ 	.word	0x00000030


	//----- nvinfo : EIATTR_FRAME_SIZE
	.align		4
.L_14:
        /*0024*/ 	.byte	0x04, 0x11
        /*0026*/ 	.short	(.L_16 - .L_15)
	.align		4
.L_15:
        /*0028*/ 	.word	index@($__internal_0_$__cuda_sm20_sqrt_rn_f32_slowpath)
        /*002c*/ 	.word	0x00000030


	//----- nvinfo : EIATTR_FRAME_SIZE
	.align		4
.L_16:
        /*0030*/ 	.byte	0x04, 0x11
        /*0032*/ 	.short	(.L_18 - .L_17)
	.align		4
.L_17:
        /*0034*/ 	.word	index@(rtruncnorm_kernel)
        /*0038*/ 	.word	0x00000030


	//----- nvinfo : EIATTR_MIN_STACK_SIZE
	.align		4
.L_18:
        /*003c*/ 	.byte	0x04, 0x12
        /*003e*/ 	.short	(.L_20 - .L_19)
	.align		4
.L_19:
        /*0040*/ 	.word	index@(rtruncnorm_kernel)
        /*0044*/ 	.word	0x00000030
.L_20:


//--------------------- .nv.compat                --------------------------
	.section	.nv.compat,"",@"SHT_CUDA_COMPAT_INFO"
	.align	4
        /*0000*/ 	.byte	0x02, 0x09, 0x00, 0x00, 0x02, 0x02, 0x01, 0x00, 0x02, 0x05, 0x05, 0x00, 0x03, 0x07, 0x01, 0x01
        /*0010*/ 	.byte	0x02, 0x03, 0x00, 0x00, 0x02, 0x06, 0x01, 0x00, 0x04, 0x0b, 0x08, 0x00, 0x01, 0x00, 0x00, 0x00
        /*0020*/ 	.byte	0x00, 0x00, 0x00, 0x00


//--------------------- .nv.info.rtruncnorm_kernel --------------------------
	.section	.nv.info.rtruncnorm_kernel,"",@"SHT_CUDA_INFO"
	.sectionflags	@""
	.align	4


	//----- nvinfo : EIATTR_CUDA_API_VERSION
	.align		4
        /*0000*/ 	.byte	0x04, 0x37
        /*0002*/ 	.short	(.L_22 - .L_21)
.L_21:
        /*0004*/ 	.word	0x00000082


	//----- nvinfo : EIATTR_KPARAM_INFO
	.align		4
.L_22:
        /*0008*/ 	.byte	0x04, 0x17
        /*000a*/ 	.short	(.L_24 - .L_23)
.L_23:
        /*000c*/ 	.word	0x00000000
        /*0010*/ 	.short	0x000d
        /*0012*/ 	.short	0x004c
        /*0014*/ 	.byte	0x00, 0xf0, 0x11, 0x00


	//----- nvinfo : EIATTR_KPARAM_INFO
	.align		4
.L_24:
        /*0018*/ 	.byte	0x04, 0x17
        /*001a*/ 	.short	(.L_26 - .L_25)
.L_25:
        /*001c*/ 	.word	0x00000000
        /*0020*/ 	.short	0x000c
        /*0022*/ 	.short	0x0048
        /*0024*/ 	.byte	0x00, 0xf0, 0x11, 0x00


	//----- nvinfo : EIATTR_KPARAM_INFO
	.align		4
.L_26:
        /*0028*/ 	.byte	0x04, 0x17
        /*002a*/ 	.short	(.L_28 - .L_27)
.L_27:
        /*002c*/ 	.word	0x00000000
        /*0030*/ 	.short	0x000b
        /*0032*/ 	.short	0x0044
        /*0034*/ 	.byte	0x00, 0xf0, 0x11, 0x00


	//----- nvinfo : EIATTR_KPARAM_INFO
	.align		4
.L_28:
        /*0038*/ 	.byte	0x04, 0x17
        /*003a*/ 	.short	(.L_30 - .L_29)
.L_29:
        /*003c*/ 	.word	0x00000000
        /*0040*/ 	.short	0x000a
        /*0042*/ 	.short	0x0040
        /*0044*/ 	.byte	0x00, 0xf0, 0x11, 0x00


	//----- nvinfo : EIATTR_KPARAM_INFO
	.align		4
.L_30:
        /*0048*/ 	.byte	0x04, 0x17
        /*004a*/ 	.short	(.L_32 - .L_31)
.L_31:
        /*004c*/ 	.word	0x00000000
        /*0050*/ 	.short	0x0009
        /*0052*/ 	.short	0x003c
        /*0054*/ 	.byte	0x00, 0xf0, 0x11, 0x00


	//----- nvinfo : EIATTR_KPARAM_INFO
	.align		4
.L_32:
        /*0058*/ 	.byte	0x04, 0x17
        /*005a*/ 	.short	(.L_34 - .L_33)
.L_33:
        /*005c*/ 	.word	0x00000000
        /*0060*/ 	.short	0x0008
        /*0062*/ 	.short	0x0038
        /*0064*/ 	.byte	0x00, 0xf0, 0x11, 0x00


	//----- nvinfo : EIATTR_KPARAM_INFO
	.align		4
.L_34:
        /*0068*/ 	.byte	0x04, 0x17
        /*006a*/ 	.short	(.L_36 - .L_35)
.L_35:
        /*006c*/ 	.word	0x00000000
        /*0070*/ 	.short	0x0007
        /*0072*/ 	.short	0x0034
        /*0074*/ 	.byte	0x00, 0xf0, 0x11, 0x00


	//----- nvinfo : EIATTR_KPARAM_INFO
	.align		4
.L_36:
        /*0078*/ 	.byte	0x04, 0x17
        /*007a*/ 	.short	(.L_38 - .L_37)
.L_37:
        /*007c*/ 	.word	0x00000000
        /*0080*/ 	.short	0x0006
        /*0082*/ 	.short	0x0030
        /*0084*/ 	.byte	0x00, 0xf0, 0x11, 0x00


	//----- nvinfo : EIATTR_KPARAM_INFO
	.align		4
.L_38:
        /*0088*/ 	.byte	0x04, 0x17
        /*008a*/ 	.short	(.L_40 - .L_39)
.L_39:
        /*008c*/ 	.word	0x00000000
        /*0090*/ 	.short	0x0005
        /*0092*/ 	.short	0x0028
        /*0094*/ 	.byte	0x00, 0xf5, 0x21, 0x00


	//----- nvinfo : EIATTR_KPARAM_INFO
	.align		4
.L_40:
        /*0098*/ 	.byte	0x04, 0x17
        /*009a*/ 	.short	(.L_42 - .L_41)
.L_41:
        /*009c*/ 	.word	0x00000000
        /*00a0*/ 	.short	0x0004
        /*00a2*/ 	.short	0x0020
        /*00a4*/ 	.byte	0x00, 0xf5, 0x21, 0x00


	//----- nvinfo : EIATTR_KPARAM_INFO
	.align		4
.L_42:
        /*00a8*/ 	.byte	0x04, 0x17
        /*00aa*/ 	.short	(.L_44 - .L_43)
.L_43:
        /*00ac*/ 	.word	0x00000000
        /*00b0*/ 	.short	0x0003
        /*00b2*/ 	.short	0x0018
        /*00b4*/ 	.byte	0x00, 0xf5, 0x21, 0x00


	//----- nvinfo : EIATTR_KPARAM_INFO
	.align		4
.L_44:
        /*00b8*/ 	.byte	0x04, 0x17
        /*00ba*/ 	.short	(.L_46 - .L_45)
.L_45:
        /*00bc*/ 	.word	0x00000000
        /*00c0*/ 	.short	0x0002
        /*00c2*/ 	.short	0x0010
        /*00c4*/ 	.byte	0x00, 0xf5, 0x21, 0x00


	//----- nvinfo : EIATTR_KPARAM_INFO
	.align		4
.L_46:
        /*00c8*/ 	.byte	0x04, 0x17
        /*00ca*/ 	.short	(.L_48 - .L_47)
.L_47:
        /*00cc*/ 	.word	0x00000000
        /*00d0*/ 	.short	0x0001
        /*00d2*/ 	.short	0x0008
        /*00d4*/ 	.byte	0x00, 0xf0, 0x11, 0x00


	//----- nvinfo : EIATTR_KPARAM_INFO
	.align		4
.L_48:
        /*00d8*/ 	.byte	0x04, 0x17
        /*00da*/ 	.short	(.L_50 - .L_49)
.L_49:
        /*00dc*/ 	.word	0x00000000
        /*00e0*/ 	.short	0x0000
        /*00e2*/ 	.short	0x0000
        /*00e4*/ 	.byte	0x00, 0xf5, 0x21, 0x00


	//----- nvinfo : EIATTR_SPARSE_MMA_MASK
	.align		4
.L_50:
        /*00e8*/ 	.byte	0x03, 0x50
        /*00ea*/ 	.short	0x0000


	//----- nvinfo : EIATTR_MAXREG_COUNT
	.align		4
        /*00ec*/ 	.byte	0x03, 0x1b
        /*00ee*/ 	.short	0x00ff


	//----- nvinfo : EIATTR_MERCURY_ISA_VERSION
	.align		4
        /*00f0*/ 	.byte	0x03, 0x5f
        /*00f2*/ 	.short	0x0101


	//----- nvinfo : EIATTR_VRC_CTA_INIT_COUNT
	.align		4
        /*00f4*/ 	.byte	0x02, 0x4a
	.zero		1
	.zero		1


	//----- nvinfo : EIATTR_EXIT_INSTR_OFFSETS
	.align		4
        /*00f8*/ 	.byte	0x04, 0x1c
        /*00fa*/ 	.short	(.L_52 - .L_51)


	//   ....[0]....
.L_51:
        /*00fc*/ 	.word	0x00000110


	//   ....[1]....
        /*0100*/ 	.word	0x00003fb0


	//   ....[2]....
        /*0104*/ 	.word	0x00004000


	//----- nvinfo : EIATTR_CRS_STACK_SIZE
	.align		4
.L_52:
        /*0108*/ 	.byte	0x04, 0x1e
        /*010a*/ 	.short	(.L_54 - .L_53)
.L_53:
        /*010c*/ 	.word	0x00000000


	//----- nvinfo : EIATTR_CBANK_PARAM_SIZE
	.align		4
.L_54:
        /*0110*/ 	.byte	0x03, 0x19
        /*0112*/ 	.short	0x0050


	//----- nvinfo : EIATTR_PARAM_CBANK
	.align		4
        /*0114*/ 	.byte	0x04, 0x0a
        /*0116*/ 	.short	(.L_56 - .L_55)
	.align		4
.L_55:
        /*0118*/ 	.word	index@(.nv.constant0.rtruncnorm_kernel)
        /*011c*/ 	.short	0x0380
        /*011e*/ 	.short	0x0050


	//----- nvinfo : EIATTR_SW_WAR
	.align		4
.L_56:
        /*0120*/ 	.byte	0x04, 0x36
        /*0122*/ 	.short	(.L_58 - .L_57)
.L_57:
        /*0124*/ 	.word	0x00000008
.L_58:


//--------------------- .nv.callgraph             --------------------------
	.section	.nv.callgraph,"",@"SHT_CUDA_CALLGRAPH"
	.align	4
	.sectionentsize	8
	.align		4
        /*0000*/ 	.word	0x00000000
	.align		4
        /*0004*/ 	.word	0xffffffff
	.align		4
        /*0008*/ 	.word	0x00000000
	.align		4
        /*000c*/ 	.word	0xfffffffe
	.align		4
        /*0010*/ 	.word	0x00000000
	.align		4
        /*0014*/ 	.word	0xfffffffd
	.align		4
        /*0018*/ 	.word	0x00000000
	.align		4
        /*001c*/ 	.word	0xfffffffc


//--------------------- .nv.constant4             --------------------------
	.section	.nv.constant4,"a",@progbits
	.align	8
	.align		8
.nv.constant4:
        /*0000*/ 	.dword	precalc_xorwow_matrix
	.align		8
        /*0008*/ 	.dword	precalc_xorwow_offset_matrix
	.align		8
        /*0010*/ 	.dword	mrg32k3aM1
	.align		8
        /*0018*/ 	.dword	mrg32k3aM2
	.align		8
        /*0020*/ 	.dword	mrg32k3aM1SubSeq
	.align		8
        /*0028*/ 	.dword	mrg32k3aM2SubSeq
	.align		8
        /*0030*/ 	.dword	mrg32k3aM1Seq
	.align		8
        /*0038*/ 	.dword	mrg32k3aM2Seq


//--------------------- .nv.constant3             --------------------------
	.section	.nv.constant3,"a",@progbits
	.align	8
.nv.constant3:
	.type		__cr_lgamma_table,@object
	.size		__cr_lgamma_table,(.L_8 - __cr_lgamma_table)
__cr_lgamma_table:
        /*0000*/ 	.byte	0x00, 0x00, 0x00, 0x00, 0x00, 0x00, 0x00, 0x00, 0x00, 0x00, 0x00, 0x00, 0x00, 0x00, 0x00, 0x00
        /*0010*/ 	.byte	0xef, 0x39, 0xfa, 0xfe, 0x42, 0x2e, 0xe6, 0x3f, 0x02, 0x20, 0x2a, 0xfa, 0x0b, 0xab, 0xfc, 0x3f
        /*0020*/ 	.byte	0xf9, 0x2c, 0x92, 0x7c, 0xa7, 0x6c, 0x09, 0x40, 0xc9, 0x79, 0x44, 0x3c, 0x64, 0x26, 0x13, 0x40
        /*0030*/ 	.byte	0xca, 0x01, 0xcf, 0x3a, 0x27, 0x51, 0x1a, 0x40, 0x30, 0xcc, 0x2d, 0xf3, 0xe1, 0x0c, 0x21, 0x40
        /*0040*/ 	.byte	0x0d, 0xb7, 0xfc, 0x82, 0x8e, 0x35, 0x25, 0x40
.L_8:


//--------------------- .text.rtruncnorm_kernel   --------------------------
	.section	.text.rtruncnorm_kernel,"ax",@progbits
	.align	128
        .global         rtruncnorm_kernel
        .type           rtruncnorm_kernel,@function
        .size           rtruncnorm_kernel,(.L_x_60 - rtruncnorm_kernel)
        .other          rtruncnorm_kernel,@"STO_CUDA_ENTRY STV_DEFAULT"
rtruncnorm_kernel:
.text.rtruncnorm_kernel:
[----:B------:R-:W0:Y:S01]  /*0000*/  LDC R1, c[0x0][0x37c] ;  /* 0x0000df00ff017b82 */ /* 0x000e220000000800 */
[----:B------:R-:W1:Y:S07]  /*0010*/  S2R R3, SR_TID.Z ;  /* 0x0000000000037919 */ /* 0x000e6e0000002300 */
[----:B------:R-:W-:Y:S01]  /*0020*/  S2UR UR4, SR_CTAID.X ;  /* 0x00000000000479c3 */ /* 0x000fe20000002500 */
[----:B------:R-:W2:Y:S01]  /*0030*/  LDCU UR6, c[0x0][0x370] ;  /* 0x00006e00ff0677ac */ /* 0x000ea20008000800 */
[----:B0-----:R-:W-:Y:S01]  /*0040*/  VIADD R1, R1, 0xffffffd0 ;  /* 0xffffffd001017836 */ /* 0x001fe20000000000 */
[----:B------:R-:W0:Y:S01]  /*0050*/  S2R R5, SR_TID.Y ;  /* 0x0000000000057919 */ /* 0x000e220000002200 */
[----:B------:R-:W3:Y:S01]  /*0060*/  LDCU UR7, c[0x0][0x360] ;  /* 0x00006c00ff0777ac */ /* 0x000ee20008000800 */
[----:B------:R-:W3:Y:S03]  /*0070*/  S2R R7, SR_TID.X ;  /* 0x0000000000077919 */ /* 0x000ee60000002100 */
[----:B------:R-:W2:Y:S01]  /*0080*/  S2UR UR5, SR_CTAID.Y ;  /* 0x00000000000579c3 */ /* 0x000ea20000002600 */
[----:B------:R-:W0:Y:S07]  /*0090*/  LDCU UR8, c[0x0][0x364] ;  /* 0x00006c80ff0877ac */ /* 0x000e2e0008000800 */
[----:B------:R-:W1:Y:S01]  /*00a0*/  LDC R0, c[0x0][0x368] ;  /* 0x0000da00ff007b82 */ /* 0x000e620000000800 */
[----:B--2---:R-:W-:Y:S01]  /*00b0*/  UIMAD UR4, UR5, UR6, UR4 ;  /* 0x00000006050472a4 */ /* 0x004fe2000f8e0204 */
[----:B------:R-:W2:Y:S05]  /*00c0*/  LDCU UR5, c[0x0][0x388] ;  /* 0x00007100ff0577ac */ /* 0x000eaa0008000800 */
[----:B-1----:R-:W-:-:S04]  /*00d0*/  IMAD R0, R0, UR4, R3 ;  /* 0x0000000400007c24 */ /* 0x002fc8000f8e0203 */
[----:B0-----:R-:W-:-:S04]  /*00e0*/  IMAD R0, R0, UR8, R5 ;  /* 0x0000000800007c24 */ /* 0x001fc8000f8e0205 */
[----:B---3--:R-:W-:-:S05]  /*00f0*/  IMAD R0, R0, UR7, R7 ;  /* 0x0000000700007c24 */ /* 0x008fca000f8e0207 */
[----:B--2---:R-:W-:-:S13]  /*0100*/  ISETP.GE.AND P0, PT, R0, UR5, PT ;  /* 0x0000000500007c0c */ /* 0x004fda000bf06270 */
[----:B------:R-:W-:Y:S05]  /*0110*/  @P0 EXIT ;  /* 0x000000000000094d */ /* 0x000fea0003800000 */
[----:B------:R-:W0:Y:S01]  /*0120*/  LDC.64 R2, c[0x0][0x3c0] ;  /* 0x0000f000ff027b82 */ /* 0x000e220000000a00 */
[----:B------:R-:W-:Y:S01]  /*0130*/  IMAD.MOV.U32 R4, RZ, RZ, -0x266e14b1 ;  /* 0xd991eb4fff047424 */ /* 0x000fe200078e00ff */
[----:B------:R-:W1:Y:S01]  /*0140*/  LDCU UR7, c[0x0][0x3c8] ;  /* 0x00007900ff0777ac */ /* 0x000e620008000800 */
[----:B------:R-:W2:Y:S01]  /*0150*/  LDCU.64 UR8, c[0x0][0x358] ;  /* 0x00006b00ff0877ac */ /* 0x000ea20008000a00 */
[----:B-1----:R-:W-:Y:S01]  /*0160*/  UISETP.NE.AND UP0, UPT, UR7, URZ, UPT ;  /* 0x000000ff0700728c */ /* 0x002fe2000bf05270 */
[----:B0-----:R-:W-:-:S05]  /*0170*/  IMAD R2, R0, R3, R2 ;  /* 0x0000000300027224 */ /* 0x001fca00078e0202 */
[C---:B------:R-:W-:Y:S02]  /*0180*/  LOP3.LUT R3, R2.reuse, 0xaad26b49, RZ, 0x3c, !PT ;  /* 0xaad26b4902037812 */ /* 0x040fe400078e3cff */
[----:B------:R-:W-:-:S03]  /*0190*/  ISETP.GT.AND P0, PT, R2, -0x1, PT ;  /* 0xffffffff0200780c */ /* 0x000fc60003f04270 */
[----:B------:R-:W-:Y:S01]  /*01a0*/  IMAD R5, R3, 0x4182bed5, RZ ;  /* 0x4182bed503057824 */ /* 0x000fe200078e02ff */
[----:B------:R-:W-:-:S03]  /*01b0*/  SEL R4, R4, 0x8bf16996, P0 ;  /* 0x8bf1699604047807 */ /* 0x000fc60000000000 */
[C---:B------:R-:W-:Y:S01]  /*01c0*/  VIADD R3, R5.reuse, 0x75bcd15 ;  /* 0x075bcd1505037836 */ /* 0x040fe20000000000 */
[C---:B------:R-:W-:Y:S01]  /*01d0*/  IADD3 R2, PT, PT, R4.reuse, 0x64f0c9, R5 ;  /* 0x0064f0c904027810 */ /* 0x040fe20007ffe005 */
[C---:B------:R-:W-:Y:S01]  /*01e0*/  VIADD R7, R4.reuse, 0x1f123bb5 ;  /* 0x1f123bb504077836 */ /* 0x040fe20000000000 */
[C---:B------:R-:W-:Y:S01]  /*01f0*/  LOP3.LUT R6, R5.reuse, 0x159a55e5, RZ, 0x3c, !PT ;  /* 0x159a55e505067812 */ /* 0x040fe200078e3cff */
[----:B------:R-:W-:Y:S01]  /*0200*/  VIADD R5, R5, 0x583f19 ;  /* 0x00583f1905057836 */ /* 0x000fe20000000000 */
[----:B------:R-:W-:Y:S01]  /*0210*/  LOP3.LUT R4, R4, 0x5491333, RZ, 0x3c, !PT ;  /* 0x0549133304047812 */ /* 0x000fe200078e3cff */
[----:B------:R0:W-:Y:S04]  /*0220*/  STL.64 [R1], R2 ;  /* 0x0000000201007387 */ /* 0x0001e80000100a00 */
[----:B------:R0:W-:Y:S04]  /*0230*/  STL.64 [R1+0x8], R6 ;  /* 0x0000080601007387 */ /* 0x0001e80000100a00 */
[----:B------:R0:W-:Y:S01]  /*0240*/  STL.64 [R1+0x10], R4 ;  /* 0x0000100401007387 */ /* 0x0001e20000100a00 */
[----:B--2---:R-:W-:Y:S05]  /*0250*/  BRA.U !UP0, `(.L_x_0) ;  /* 0x0000002508407547 */ /* 0x004fea000b800000 */
[----:B------:R-:W-:Y:S01]  /*0260*/  IMAD.MOV.U32 R10, RZ, RZ, RZ ;  /* 0x000000ffff0a7224 */ /* 0x000fe200078e00ff */
[----:B------:R-:W1:Y:S01]  /*0270*/  LDCU UR6, c[0x0][0x3c8] ;  /* 0x00007900ff0677ac */ /* 0x000e620008000800 */
[----:B------:R-:W-:-:S12]  /*0280*/  USHF.R.S32.HI UR7, URZ, 0x1f, UR7 ;  /* 0x0000001fff077899 */ /* 0x000fd80008011407 */
.L_x_8:
[----:B-1----:R-:W-:-:S04]  /*0290*/  ULOP3.LUT UR10, UR6, 0x3, URZ, 0xc0, !UPT ;  /* 0x00000003060a7892 */ /* 0x002fc8000f8ec0ff */
[----:B------:R-:W-:-:S04]  /*02a0*/  UISETP.NE.U32.AND UP0, UPT, UR10, URZ, UPT ;  /* 0x000000ff0a00728c */ /* 0x000fc8000bf05070 */
[----:B------:R-:W-:-:S09]  /*02b0*/  UISETP.NE.AND.EX UP0, UPT, URZ, URZ, UPT, UP0 ;  /* 0x000000ffff00728c */ /* 0x000fd2000bf05300 */
[----:B--23--:R-:W-:Y:S05]  /*02c0*/  BRA.U !UP0, `(.L_x_1) ;  /* 0x0000002508047547 */ /* 0x00cfea000b800000 */
[----:B------:R-:W1:Y:S01]  /*02d0*/  LDC.64 R8, c[0x4][RZ] ;  /* 0x01000000ff087b82 */ /* 0x000e620000000a00 */
[----:B------:R-:W-:Y:S01]  /*02e0*/  IMAD.MOV.U32 R14, RZ, RZ, RZ ;  /* 0x000000ffff0e7224 */ /* 0x000fe200078e00ff */
[----:B0-----:R-:W-:Y:S02]  /*02f0*/  CS2R R4, SRZ ;  /* 0x0000000000047805 */ /* 0x001fe4000001ff00 */
[----:B------:R-:W-:Y:S01]  /*0300*/  CS2R R6, SRZ ;  /* 0x0000000000067805 */ /* 0x000fe2000001ff00 */
[----:B------:R-:W-:Y:S02]  /*0310*/  IMAD.MOV.U32 R3, RZ, RZ, RZ ;  /* 0x000000ffff037224 */ /* 0x000fe400078e00ff */
[----:B-1----:R-:W-:-:S07]  /*0320*/  IMAD.WIDE.U32 R8, R10, 0xc80, R8 ;  /* 0x00000c800a087825 */ /* 0x002fce00078e0008 */
.L_x_3:
[----:B------:R-:W-:-:S06]  /*0330*/  IMAD R11, R14, 0x4, R1 ;  /* 0x000000040e0b7824 */ /* 0x000fcc00078e0201 */
[----:B------:R-:W5:Y:S01]  /*0340*/  LDL R11, [R11+0x4] ;  /* 0x000004000b0b7983 */ /* 0x000f620000100800 */
[----:B------:R-:W-:Y:S01]  /*0350*/  IMAD.SHL.U32 R15, R14, 0x20, RZ ;  /* 0x000000200e0f7824 */ /* 0x000fe200078e00ff */
[----:B------:R-:W-:-:S06]  /*0360*/  UMOV UR4, URZ ;  /* 0x000000ff00047c82 */ /* 0x000fcc0008000000 */
.L_x_2:
[----:B-----5:R-:W-:Y:S01]  /*0370*/  SHF.R.U32.HI R29, RZ, UR4, R11 ;  /* 0x00000004ff1d7c19 */ /* 0x020fe2000801160b */
[----:B------:R-:W-:-:S03]  /*0380*/  VIADD R12, R15, UR4 ;  /* 0x000000040f0c7c36 */ /* 0x000fc60008000000 */
[----:B------:R-:W-:-:S04]  /*0390*/  LOP3.LUT R13, R29, 0x1, RZ, 0xc0, !PT ;  /* 0x000000011d0d7812 */ /* 0x000fc800078ec0ff */
[----:B------:R-:W-:Y:S01]  /*03a0*/  ISETP.NE.U32.AND P0, PT, R13, 0x1, PT ;  /* 0x000000010d00780c */ /* 0x000fe20003f05070 */
[----:B------:R-:W-:-:S03]  /*03b0*/  IMAD R13, R12, 0x5, RZ ;  /* 0x000000050c0d7824 */ /* 0x000fc600078e02ff */
[----:B------:R-:W-:Y:S01]  /*03c0*/  R2P PR, R29, 0x7e ;  /* 0x0000007e1d007804 */ /* 0x000fe20000000000 */
[----:B------:R-:W-:-:S08]  /*03d0*/  IMAD.WIDE.U32 R12, R13, 0x4, R8 ;  /* 0x000000040d0c7825 */ /* 0x000fd000078e0008 */
[----:B------:R-:W2:Y:S04]  /*03e0*/  @!P0 LDG.E R20, desc[UR8][R12.64+0x10] ;  /* 0x000010080c148981 */ /* 0x000ea8000c1e1900 */
[----:B------:R-:W3:Y:S04]  /*03f0*/  @P1 LDG.E R26, desc[UR8][R12.64+0x24] ;  /* 0x000024080c1a1981 */ /* 0x000ee8000c1e1900 */
[----:B------:R-:W4:Y:S04]  /*0400*/  @!P0 LDG.E R16, desc[UR8][R12.64] ;  /* 0x000000080c108981 */ /* 0x000f28000c1e1900 */
[----:B------:R-:W4:Y:S04]  /*0410*/  @!P0 LDG.E R17, desc[UR8][R12.64+0x4] ;  /* 0x000004080c118981 */ /* 0x000f28000c1e1900 */
[----:B------:R-:W4:Y:S04]  /*0420*/  @!P0 LDG.E R18, desc[UR8][R12.64+0x8] ;  /* 0x000008080c128981 */ /* 0x000f28000c1e1900 */
[----:B------:R-:W4:Y:S04]  /*0430*/  @!P0 LDG.E R19, desc[UR8][R12.64+0xc] ;  /* 0x00000c080c138981 */ /* 0x000f28000c1e1900 */
[----:B------:R-:W4:Y:S04]  /*0440*/  @P2 LDG.E R28, desc[UR8][R12.64+0x38] ;  /* 0x000038080c1c2981 */ /* 0x000f28000c1e1900 */
        /* <DEDUP_REMOVED lines=13> */
[----:B------:R-:W4:Y:S01]  /*0520*/  @P6 LDG.E R37, desc[UR8][R12.64+0x84] ;  /* 0x000084080c256981 */ /* 0x000f22000c1e1900 */
[----:B--2---:R-:W-:-:S03]  /*0530*/  @!P0 LOP3.LUT R5, R5, R20, RZ, 0x3c, !PT ;  /* 0x0000001405058212 */ /* 0x004fc600078e3cff */
[----:B------:R-:W2:Y:S01]  /*0540*/  @P3 LDG.E R20, desc[UR8][R12.64+0x3c] ;  /* 0x00003c080c143981 */ /* 0x000ea2000c1e1900 */
[----:B---3--:R-:W-:-:S03]  /*0550*/  @P1 LOP3.LUT R5, R5, R26, RZ, 0x3c, !PT ;  /* 0x0000001a05051212 */ /* 0x008fc600078e3cff */
[----:B------:R-:W3:Y:S01]  /*0560*/  @P4 LDG.E R26, desc[UR8][R12.64+0x58] ;  /* 0x000058080c1a4981 */ /* 0x000ee2000c1e1900 */
[----:B----4-:R-:W-:-:S03]  /*0570*/  @!P0 LOP3.LUT R3, R3, R16, RZ, 0x3c, !PT ;  /* 0x0000001003038212 */ /* 0x010fc600078e3cff */
[----:B------:R-:W4:Y:S01]  /*0580*/  @P2 LDG.E R16, desc[UR8][R12.64+0x28] ;  /* 0x000028080c102981 */ /* 0x000f22000c1e1900 */
[----:B------:R-:W-:-:S03]  /*0590*/  @!P0 LOP3.LUT R6, R6, R17, RZ, 0x3c, !PT ;  /* 0x0000001106068212 */ /* 0x000fc600078e3cff */
[----:B------:R-:W2:Y:S01]  /*05a0*/  @P2 LDG.E R17, desc[UR8][R12.64+0x2c] ;  /* 0x00002c080c112981 */ /* 0x000ea2000c1e1900 */
[----:B------:R-:W-:-:S03]  /*05b0*/  @!P0 LOP3.LUT R7, R7, R18, RZ, 0x3c, !PT ;  /* 0x0000001207078212 */ /* 0x000fc600078e3cff */
[----:B------:R-:W3:Y:S01]  /*05c0*/  @P2 LDG.E R18, desc[UR8][R12.64+0x30] ;  /* 0x000030080c122981 */ /* 0x000ee2000c1e1900 */
[----:B------:R-:W-:-:S03]  /*05d0*/  @!P0 LOP3.LUT R4, R4, R19, RZ, 0x3c, !PT ;  /* 0x0000001304048212 */ /* 0x000fc600078e3cff */
[----:B------:R-:W3:Y:S01]  /*05e0*/  @P2 LDG.E R19, desc[UR8][R12.64+0x34] ;  /* 0x000034080c132981 */ /* 0x000ee2000c1e1900 */
[----:B------:R-:W-:Y:S02]  /*05f0*/  @P2 LOP3.LUT R5, R5, R28, RZ, 0x3c, !PT ;  /* 0x0000001c05052212 */ /* 0x000fe400078e3cff */
[----:B------:R-:W-:Y:S01]  /*0600*/  @P1 LOP3.LUT R3, R3, R22, RZ, 0x3c, !PT ;  /* 0x0000001603031212 */ /* 0x000fe200078e3cff */
[----:B------:R-:W3:Y:S01]  /*0610*/  @P5 LDG.E R28, desc[UR8][R12.64+0x64] ;  /* 0x000064080c1c5981 */ /* 0x000ee2000c1e1900 */
[----:B------:R-:W-:-:S03]  /*0620*/  @P1 LOP3.LUT R6, R6, R21, RZ, 0x3c, !PT ;  /* 0x0000001506061212 */ /* 0x000fc600078e3cff */
[----:B------:R-:W3:Y:S01]  /*0630*/  @P3 LDG.E R22, desc[UR8][R12.64+0x44] ;  /* 0x000044080c163981 */ /* 0x000ee2000c1e1900 */
[----:B------:R-:W-:-:S03]  /*0640*/  @P1 LOP3.LUT R4, R4, R23, RZ, 0x3c, !PT ;  /* 0x0000001704041212 */ /* 0x000fc600078e3cff */
[----:B------:R-:W3:Y:S01]  /*0650*/  @P3 LDG.E R21, desc[UR8][R12.64+0x40] ;  /* 0x000040080c153981 */ /* 0x000ee2000c1e1900 */
[----:B------:R-:W-:-:S03]  /*0660*/  LOP3.LUT P0, RZ, R29, 0x80, RZ, 0xc0, !PT ;  /* 0x000000801dff7812 */ /* 0x000fc6000780c0ff */
[----:B------:R-:W3:Y:S01]  /*0670*/  @P3 LDG.E R23, desc[UR8][R12.64+0x48] ;  /* 0x000048080c173981 */ /* 0x000ee2000c1e1900 */
[----:B------:R-:W-:Y:S02]  /*0680*/  @P3 LOP3.LUT R5, R5, R30, RZ, 0x3c, !PT ;  /* 0x0000001e05053212 */ /* 0x000fe400078e3cff */
[----:B------:R-:W-:Y:S01]  /*0690*/  @P1 LOP3.LUT R7, R7, R24, RZ, 0x3c, !PT ;  /* 0x0000001807071212 */ /* 0x000fe200078e3cff */
[----:B------:R-:W3:Y:S04]  /*06a0*/  @P5 LDG.E R30, desc[UR8][R12.64+0x6c] ;  /* 0x00006c080c1e5981 */ /* 0x000ee8000c1e1900 */
[----:B------:R-:W3:Y:S01]  /*06b0*/  @P4 LDG.E R24, desc[UR8][R12.64+0x50] ;  /* 0x000050080c184981 */ /* 0x000ee2000c1e1900 */
[----:B------:R-:W-:-:S03]  /*06c0*/  @P4 LOP3.LUT R5, R5, R32, RZ, 0x3c, !PT ;  /* 0x0000002005054212 */ /* 0x000fc600078e3cff */
[----:B------:R-:W3:Y:S01]  /*06d0*/  @P6 LDG.E R32, desc[UR8][R12.64+0x78] ;  /* 0x000078080c206981 */ /* 0x000ee2000c1e1900 */
[----:B------:R-:W-:-:S03]  /*06e0*/  @P5 LOP3.LUT R5, R5, R34, RZ, 0x3c, !PT ;  /* 0x0000002205055212 */ /* 0x000fc600078e3cff */
[----:B------:R-:W3:Y:S01]  /*06f0*/  @P6 LDG.E R34, desc[UR8][R12.64+0x80] ;  /* 0x000080080c226981 */ /* 0x000ee2000c1e1900 */
[----:B------:R-:W-:-:S03]  /*0700*/  @P6 LOP3.LUT R5, R5, R36, RZ, 0x3c, !PT ;  /* 0x0000002405056212 */ /* 0x000fc600078e3cff */
[----:B------:R-:W3:Y:S04]  /*0710*/  @P0 LDG.E R36, desc[UR8][R12.64+0x8c] ;  /* 0x00008c080c240981 */ /* 0x000ee8000c1e1900 */
[----:B------:R-:W3:Y:S04]  /*0720*/  @P0 LDG.E R39, desc[UR8][R12.64+0x90] ;  /* 0x000090080c270981 */ /* 0x000ee8000c1e1900 */
[----:B------:R-:W3:Y:S04]  /*0730*/  @P0 LDG.E R38, desc[UR8][R12.64+0x94] ;  /* 0x000094080c260981 */ /* 0x000ee8000c1e1900 */
[----:B------:R-:W3:Y:S04]  /*0740*/  @P0 LDG.E R41, desc[UR8][R12.64+0x98] ;  /* 0x000098080c290981 */ /* 0x000ee8000c1e1900 */
[----:B------:R-:W3:Y:S01]  /*0750*/  @P0 LDG.E R40, desc[UR8][R12.64+0x9c] ;  /* 0x00009c080c280981 */ /* 0x000ee2000c1e1900 */
[----:B----4-:R-:W-:-:S02]  /*0760*/  @P2 LOP3.LUT R3, R3, R16, RZ, 0x3c, !PT ;  /* 0x0000001003032212 */ /* 0x010fc400078e3cff */
[----:B--2---:R-:W-:Y:S02]  /*0770*/  @P2 LOP3.LUT R6, R6, R17, RZ, 0x3c, !PT ;  /* 0x0000001106062212 */ /* 0x004fe400078e3cff */
[----:B---3--:R-:W-:Y:S02]  /*0780*/  @P2 LOP3.LUT R7, R7, R18, RZ, 0x3c, !PT ;  /* 0x0000001207072212 */ /* 0x008fe400078e3cff */
[----:B------:R-:W-:Y:S02]  /*0790*/  @P2 LOP3.LUT R4, R4, R19, RZ, 0x3c, !PT ;  /* 0x0000001304042212 */ /* 0x000fe400078e3cff */
[----:B------:R-:W-:Y:S02]  /*07a0*/  @P3 LOP3.LUT R3, R3, R20, RZ, 0x3c, !PT ;  /* 0x0000001403033212 */ /* 0x000fe400078e3cff */
[----:B------:R-:W-:Y:S02]  /*07b0*/  @P3 LOP3.LUT R7, R7, R22, RZ, 0x3c, !PT ;  /* 0x0000001607073212 */ /* 0x000fe400078e3cff */
[----:B------:R-:W-:-:S02]  /*07c0*/  @P3 LOP3.LUT R6, R6, R21, RZ, 0x3c, !PT ;  /* 0x0000001506063212 */ /* 0x000fc400078e3cff */
[----:B------:R-:W-:Y:S02]  /*07d0*/  @P3 LOP3.LUT R4, R4, R23, RZ, 0x3c, !PT ;  /* 0x0000001704043212 */ /* 0x000fe400078e3cff */
[----:B------:R-:W-:Y:S02]  /*07e0*/  @P4 LOP3.LUT R6, R6, R25, RZ, 0x3c, !PT ;  /* 0x0000001906064212 */ /* 0x000fe400078e3cff */
        /* <DEDUP_REMOVED lines=16> */
[----:B------:R-:W-:-:S13]  /*08f0*/  R2P PR, R29.B1, 0x7f ;  /* 0x0000007f1d007804 */ /* 0x000fda0000001000 */
[----:B------:R-:W2:Y:S04]  /*0900*/  @P0 LDG.E R18, desc[UR8][R12.64+0xa0] ;  /* 0x0000a0080c120981 */ /* 0x000ea8000c1e1900 */
[----:B------:R-:W3:Y:S04]  /*0910*/  @P0 LDG.E R19, desc[UR8][R12.64+0xa4] ;  /* 0x0000a4080c130981 */ /* 0x000ee8000c1e1900 */
        /* <DEDUP_REMOVED lines=20> */
[----:B--2---:R-:W-:-:S03]  /*0a60*/  @P0 LOP3.LUT R3, R3, R18, RZ, 0x3c, !PT ;  /* 0x0000001203030212 */ /* 0x004fc600078e3cff */
[----:B------:R-:W2:Y:S01]  /*0a70*/  @P2 LDG.E R18, desc[UR8][R12.64+0xd8] ;  /* 0x0000d8080c122981 */ /* 0x000ea2000c1e1900 */
[----:B---3--:R-:W-:-:S03]  /*0a80*/  @P0 LOP3.LUT R6, R6, R19, RZ, 0x3c, !PT ;  /* 0x0000001306060212 */ /* 0x008fc600078e3cff */
[----:B------:R-:W3:Y:S01]  /*0a90*/  @P2 LDG.E R19, desc[UR8][R12.64+0xd4] ;  /* 0x0000d4080c132981 */ /* 0x000ee2000c1e1900 */
[----:B----4-:R-:W-:-:S03]  /*0aa0*/  @P0 LOP3.LUT R7, R7, R20, RZ, 0x3c, !PT ;  /* 0x0000001407070212 */ /* 0x010fc600078e3cff */
[----:B------:R-:W4:Y:S01]  /*0ab0*/  @P3 LDG.E R20, desc[UR8][R12.64+0xdc] ;  /* 0x0000dc080c143981 */ /* 0x000f22000c1e1900 */
[----:B------:R-:W-:-:S03]  /*0ac0*/  @P0 LOP3.LUT R4, R4, R21, RZ, 0x3c, !PT ;  /* 0x0000001504040212 */ /* 0x000fc600078e3cff */
[----:B------:R-:W4:Y:S01]  /*0ad0*/  @P3 LDG.E R21, desc[UR8][R12.64+0xe0] ;  /* 0x0000e0080c153981 */ /* 0x000f22000c1e1900 */
[----:B------:R-:W-:-:S03]  /*0ae0*/  @P0 LOP3.LUT R5, R5, R22, RZ, 0x3c, !PT ;  /* 0x0000001605050212 */ /* 0x000fc600078e3cff */
[----:B------:R-:W4:Y:S01]  /*0af0*/  @P3 LDG.E R22, desc[UR8][R12.64+0xe4] ;  /* 0x0000e4080c163981 */ /* 0x000f22000c1e1900 */
[----:B------:R-:W-:-:S03]  /*0b00*/  @P1 LOP3.LUT R3, R3, R24, RZ, 0x3c, !PT ;  /* 0x0000001803031212 */ /* 0x000fc600078e3cff */
[----:B------:R-:W4:Y:S01]  /*0b10*/  @P3 LDG.E R24, desc[UR8][R12.64+0xec] ;  /* 0x0000ec080c183981 */ /* 0x000f22000c1e1900 */
[----:B------:R-:W-:-:S03]  /*0b20*/  @P1 LOP3.LUT R6, R6, R23, RZ, 0x3c, !PT ;  /* 0x0000001706061212 */ /* 0x000fc600078e3cff */
[----:B------:R-:W4:Y:S01]  /*0b30*/  @P3 LDG.E R23, desc[UR8][R12.64+0xe8] ;  /* 0x0000e8080c173981 */ /* 0x000f22000c1e1900 */
[----:B------:R-:W-:Y:S02]  /*0b40*/  LOP3.LUT P0, RZ, R29, 0x8000, RZ, 0xc0, !PT ;  /* 0x000080001dff7812 */ /* 0x000fe4000780c0ff */
[----:B------:R-:W-:Y:S01]  /*0b50*/  @P1 LOP3.LUT R7, R7, R26, RZ, 0x3c, !PT ;  /* 0x0000001a07071212 */ /* 0x000fe200078e3cff */
[----:B------:R-:W4:Y:S01]  /*0b60*/  @P5 LDG.E R29, desc[UR8][R12.64+0x108] ;  /* 0x000108080c1d5981 */ /* 0x000f22000c1e1900 */
[----:B------:R-:W-:-:S03]  /*0b70*/  @P1 LOP3.LUT R4, R4, R25, RZ, 0x3c, !PT ;  /* 0x0000001904041212 */ /* 0x000fc600078e3cff */
[----:B------:R-:W4:Y:S01]  /*0b80*/  @P4 LDG.E R26, desc[UR8][R12.64+0xf0] ;  /* 0x0000f0080c1a4981 */ /* 0x000f22000c1e1900 */
[----:B------:R-:W-:-:S03]  /*0b90*/  @P1 LOP3.LUT R5, R5, R28, RZ, 0x3c, !PT ;  /* 0x0000001c05051212 */ /* 0x000fc600078e3cff */
[----:B------:R-:W4:Y:S01]  /*0ba0*/  @P4 LDG.E R25, desc[UR8][R12.64+0xf4] ;  /* 0x0000f4080c194981 */ /* 0x000f22000c1e1900 */
[----:B------:R-:W-:-:S03]  /*0bb0*/  @P2 LOP3.LUT R3, R3, R30, RZ, 0x3c, !PT ;  /* 0x0000001e03032212 */ /* 0x000fc600078e3cff */
[----:B------:R-:W4:Y:S04]  /*0bc0*/  @P4 LDG.E R28, desc[UR8][R12.64+0xf8] ;  /* 0x0000f8080c1c4981 */ /* 0x000f28000c1e1900 */
[----:B------:R-:W4:Y:S01]  /*0bd0*/  @P4 LDG.E R30, desc[UR8][R12.64+0x100] ;  /* 0x000100080c1e4981 */ /* 0x000f22000c1e1900 */
[----:B------:R-:W-:-:S03]  /*0be0*/  @P2 LOP3.LUT R6, R6, R17, RZ, 0x3c, !PT ;  /* 0x0000001106062212 */ /* 0x000fc600078e3cff */
[----:B------:R-:W4:Y:S01]  /*0bf0*/  @P6 LDG.E R17, desc[UR8][R12.64+0x124] ;  /* 0x000124080c116981 */ /* 0x000f22000c1e1900 */
[----:B------:R-:W-:-:S03]  /*0c00*/  @P2 LOP3.LUT R7, R7, R16, RZ, 0x3c, !PT ;  /* 0x0000001007072212 */ /* 0x000fc600078e3cff */
[----:B------:R-:W4:Y:S04]  /*0c10*/  @P0 LDG.E R44, desc[UR8][R12.64+0x12c] ;  /* 0x00012c080c2c0981 */ /* 0x000f28000c1e1900 */
[----:B------:R-:W4:Y:S04]  /*0c20*/  @P0 LDG.E R35, desc[UR8][R12.64+0x130] ;  /* 0x000130080c230981 */ /* 0x000f28000c1e1900 */
[----:B------:R-:W4:Y:S04]  /*0c30*/  @P0 LDG.E R16, desc[UR8][R12.64+0x134] ;  /* 0x000134080c100981 */ /* 0x000f28000c1e1900 */
[----:B------:R-:W4:Y:S04]  /*0c40*/  @P0 LDG.E R39, desc[UR8][R12.64+0x13c] ;  /* 0x00013c080c270981 */ /* 0x000f28000c1e1900 */
[----:B------:R-:W4:Y:S01]  /*0c50*/  @P0 LDG.E R37, desc[UR8][R12.64+0x138] ;  /* 0x000138080c250981 */ /* 0x000f22000c1e1900 */
[----:B------:R-:W-:-:S04]  /*0c60*/  UIADD3 UR4, UPT, UPT, UR4, 0x10, URZ ;  /* 0x0000001004047890 */ /* 0x000fc8000fffe0ff */
[----:B------:R-:W-:Y:S01]  /*0c70*/  UISETP.NE.AND UP0, UPT, UR4, 0x20, UPT ;  /* 0x000000200400788c */ /* 0x000fe2000bf05270 */
[----:B--2---:R-:W-:Y:S02]  /*0c80*/  @P2 LOP3.LUT R5, R5, R18, RZ, 0x3c, !PT ;  /* 0x0000001205052212 */ /* 0x004fe400078e3cff */
[----:B---3--:R-:W-:Y:S02]  /*0c90*/  @P2 LOP3.LUT R4, R4, R19, RZ, 0x3c, !PT ;  /* 0x0000001304042212 */ /* 0x008fe400078e3cff */
[----:B----4-:R-:W-:Y:S02]  /*0ca0*/  @P3 LOP3.LUT R3, R3, R20, RZ, 0x3c, !PT ;  /* 0x0000001403033212 */ /* 0x010fe400078e3cff */
[----:B------:R-:W-:Y:S02]  /*0cb0*/  @P3 LOP3.LUT R6, R6, R21, RZ, 0x3c, !PT ;  /* 0x0000001506063212 */ /* 0x000fe400078e3cff */
[----:B------:R-:W-:Y:S02]  /*0cc0*/  @P3 LOP3.LUT R7, R7, R22, RZ, 0x3c, !PT ;  /* 0x0000001607073212 */ /* 0x000fe400078e3cff */
[----:B------:R-:W-:-:S02]  /*0cd0*/  @P3 LOP3.LUT R5, R5, R24, RZ, 0x3c, !PT ;  /* 0x0000001805053212 */ /* 0x000fc400078e3cff */
[----:B------:R-:W-:-:S04]  /*0ce0*/  @P3 LOP3.LUT R4, R4, R23, RZ, 0x3c, !PT ;  /* 0x0000001704043212 */ /* 0x000fc800078e3cff */
        /* <DEDUP_REMOVED lines=19> */
[----:B------:R-:W-:Y:S01]  /*0e20*/  @P0 LOP3.LUT R4, R4, R37, RZ, 0x3c, !PT ;  /* 0x0000002504040212 */ /* 0x000fe200078e3cff */
[----:B------:R-:W-:Y:S06]  /*0e30*/  BRA.U UP0, `(.L_x_2) ;  /* 0xfffffff5004c7547 */ /* 0x000fec000b83ffff */
[----:B------:R-:W-:-:S05]  /*0e40*/  VIADD R14, R14, 0x1 ;  /* 0x000000010e0e7836 */ /* 0x000fca0000000000 */
[----:B------:R-:W-:-:S13]  /*0e50*/  ISETP.NE.AND P0, PT, R14, 0x5, PT ;  /* 0x000000050e00780c */ /* 0x000fda0003f05270 */
[----:B------:R-:W-:Y:S05]  /*0e60*/  @P0 BRA `(.L_x_3) ;  /* 0xfffffff400300947 */ /* 0x000fea000383ffff */
[----:B------:R1:W-:Y:S01]  /*0e70*/  STL [R1+0x4], R3 ;  /* 0x0000040301007387 */ /* 0x0003e20000100800 */
[----:B------:R-:W-:-:S03]  /*0e80*/  UISETP.NE.U32.AND UP0, UPT, UR10, 0x1, UPT ;  /* 0x000000010a00788c */ /* 0x000fc6000bf05070 */
[----:B------:R1:W-:Y:S01]  /*0e90*/  STL.64 [R1+0x8], R6 ;  /* 0x0000080601007387 */ /* 0x0003e20000100a00 */
[----:B------:R-:W-:-:S03]  /*0ea0*/  UISETP.NE.AND.EX UP0, UPT, URZ, URZ, UPT, UP0 ;  /* 0x000000ffff00728c */ /* 0x000fc6000bf05300 */
[----:B------:R1:W-:Y:S06]  /*0eb0*/  STL.64 [R1+0x10], R4 ;  /* 0x0000100401007387 */ /* 0x0003ec0000100a00 */
[----:B------:R-:W-:Y:S05]  /*0ec0*/  BRA.U !UP0, `(.L_x_1) ;  /* 0x0000001908047547 */ /* 0x000fea000b800000 */
[----:B------:R-:W-:Y:S01]  /*0ed0*/  UMOV UR4, URZ ;  /* 0x000000ff00047c82 */ /* 0x000fe20008000000 */
[----:B------:R-:W-:Y:S01]  /*0ee0*/  UMOV UR5, URZ ;  /* 0x000000ff00057c82 */ /* 0x000fe20008000000 */
[----:B------:R-:W-:Y:S02]  /*0ef0*/  IMAD.MOV.U32 R14, RZ, RZ, RZ ;  /* 0x000000ffff0e7224 */ /* 0x000fe400078e00ff */
[----:B-1----:R-:W-:Y:S02]  /*0f00*/  IMAD.MOV.U32 R3, RZ, RZ, RZ ;  /* 0x000000ffff037224 */ /* 0x002fe400078e00ff */
[----:B------:R-:W-:Y:S02]  /*0f10*/  IMAD.U32 R5, RZ, RZ, UR4 ;  /* 0x00000004ff057e24 */ /* 0x000fe4000f8e00ff */
[----:B------:R-:W-:Y:S02]  /*0f20*/  IMAD.U32 R4, RZ, RZ, UR5 ;  /* 0x00000005ff047e24 */ /* 0x000fe4000f8e00ff */
[----:B------:R-:W-:-:S02]  /*0f30*/  IMAD.U32 R7, RZ, RZ, UR4 ;  /* 0x00000004ff077e24 */ /* 0x000fc4000f8e00ff */
[----:B------:R-:W-:-:S07]  /*0f40*/  IMAD.U32 R6, RZ, RZ, UR5 ;  /* 0x00000005ff067e24 */ /* 0x000fce000f8e00ff */
.L_x_5:
[----:B------:R-:W-:-:S06]  /*0f50*/  IMAD R11, R14, 0x4, R1 ;  /* 0x000000040e0b7824 */ /* 0x000fcc00078e0201 */
[----:B------:R-:W5:Y:S01]  /*0f60*/  LDL R11, [R11+0x4] ;  /* 0x000004000b0b7983 */ /* 0x000f620000100800 */
[----:B------:R-:W-:Y:S01]  /*0f70*/  IMAD.SHL.U32 R15, R14, 0x20, RZ ;  /* 0x000000200e0f7824 */ /* 0x000fe200078e00ff */
[----:B------:R-:W-:-:S06]  /*0f80*/  UMOV UR4, URZ ;  /* 0x000000ff00047c82 */ /* 0x000fcc0008000000 */
.L_x_4:
        /* <DEDUP_REMOVED lines=181> */
[----:B------:R-:W-:Y:S05]  /*1ae0*/  BRA.U UP0, `(.L_x_1) ;  /* 0x0000000900fc7547 */ /* 0x000fea000b800000 */
[----:B------:R-:W-:Y:S01]  /*1af0*/  UMOV UR4, URZ ;  /* 0x000000ff00047c82 */ /* 0x000fe20008000000 */
[----:B------:R-:W-:Y:S01]  /*1b00*/  UMOV UR5, URZ ;  /* 0x000000ff00057c82 */ /* 0x000fe20008000000 */
[----:B------:R-:W-:Y:S02]  /*1b10*/  IMAD.MOV.U32 R14, RZ, RZ, RZ ;  /* 0x000000ffff0e7224 */ /* 0x000fe400078e00ff */
[----:B--2---:R-:W-:Y:S02]  /*1b20*/  IMAD.MOV.U32 R3, RZ, RZ, RZ ;  /* 0x000000ffff037224 */ /* 0x004fe400078e00ff */
[----:B------:R-:W-:Y:S02]  /*1b30*/  IMAD.U32 R5, RZ, RZ, UR4 ;  /* 0x00000004ff057e24 */ /* 0x000fe4000f8e00ff */
[----:B------:R-:W-:Y:S02]  /*1b40*/  IMAD.U32 R4, RZ, RZ, UR5 ;  /* 0x00000005ff047e24 */ /* 0x000fe4000f8e00ff */
[----:B------:R-:W-:-:S02]  /*1b50*/  IMAD.U32 R7, RZ, RZ, UR4 ;  /* 0x00000004ff077e24 */ /* 0x000fc4000f8e00ff */
[----:B------:R-:W-:-:S07]  /*1b60*/  IMAD.U32 R6, RZ, RZ, UR5 ;  /* 0x00000005ff067e24 */ /* 0x000fce000f8e00ff */
.L_x_7:
[----:B------:R-:W-:-:S06]  /*1b70*/  IMAD R11, R14, 0x4, R1 ;  /* 0x000000040e0b7824 */ /* 0x000fcc00078e0201 */
[----:B------:R-:W5:Y:S01]  /*1b80*/  LDL R11, [R11+0x4] ;  /* 0x000004000b0b7983 */ /* 0x000f620000100800 */
[----:B------:R-:W-:Y:S01]  /*1b90*/  IMAD.SHL.U32 R15, R14, 0x20, RZ ;  /* 0x000000200e0f7824 */ /* 0x000fe200078e00ff */
[----:B------:R-:W-:-:S06]  /*1ba0*/  UMOV UR4, URZ ;  /* 0x000000ff00047c82 */ /* 0x000fcc0008000000 */
.L_x_6:
        /* <DEDUP_REMOVED lines=176> */
[----:B------:R3:W-:Y:S04]  /*26b0*/  STL [R1+0x4], R3 ;  /* 0x0000040301007387 */ /* 0x0007e80000100800 */
[----:B------:R3:W-:Y:S04]  /*26c0*/  STL.64 [R1+0x8], R6 ;  /* 0x0000080601007387 */ /* 0x0007e80000100a00 */
[----:B------:R3:W-:Y:S02]  /*26d0*/  STL.64 [R1+0x10], R4 ;  /* 0x0000100401007387 */ /* 0x0007e40000100a00 */
.L_x_1:
[----:B------:R-:W-:Y:S01]  /*26e0*/  UISETP.GT.U32.AND UP0, UPT, UR6, 0x3, UPT ;  /* 0x000000030600788c */ /* 0x000fe2000bf04070 */
[----:B------:R-:W-:Y:S01]  /*26f0*/  VIADD R10, R10, 0x1 ;  /* 0x000000010a0a7836 */ /* 0x000fe20000000000 */
[----:B------:R-:W-:Y:S02]  /*2700*/  USHF.R.U64 UR4, UR6, 0x2, UR7 ;  /* 0x0000000206047899 */ /* 0x000fe40008001207 */
[----:B------:R-:W-:Y:S02]  /*2710*/  UISETP.GT.U32.AND.EX UP0, UPT, UR7, URZ, UPT, UP0 ;  /* 0x000000ff0700728c */ /* 0x000fe4000bf04100 */
[----:B------:R-:W-:-:S03]  /*2720*/  USHF.R.U32.HI UR5, URZ, 0x2, UR7 ;  /* 0x00000002ff057899 */ /* 0x000fc60008011607 */
[----:B------:R-:W-:-:S04]  /*2730*/  UMOV UR6, UR4 ;  /* 0x0000000400067c82 */ /* 0x000fc80008000000 */
[----:B------:R-:W-:Y:S01]  /*2740*/  UMOV UR7, UR5 ;  /* 0x0000000500077c82 */ /* 0x000fe20008000000 */
[----:B------:R-:W-:Y:S05]  /*2750*/  BRA.U UP0, `(.L_x_8) ;  /* 0xffffffd900cc7547 */ /* 0x000fea000b83ffff */
.L_x_0:
[----:B------:R-:W4:Y:S01]  /*2760*/  LDCU UR4, c[0x0][0x3cc] ;  /* 0x00007980ff0477ac */ /* 0x000f220008000800 */
[----:B------:R-:W-:Y:S01]  /*2770*/  PLOP3.LUT P0, PT, PT, PT, PT, 0x80, 0x8 ;  /* 0x000000000008781c */ /* 0x000fe20003f0f070 */
[----:B----4-:R-:W-:-:S09]  /*2780*/  UISETP.GE.AND UP0, UPT, UR4, 0x1, UPT ;  /* 0x000000010400788c */ /* 0x010fd2000bf06270 */
[----:B------:R-:W-:Y:S05]  /*2790*/  BRA.U !UP0, `(.L_x_9) ;  /* 0x0000000508b47547 */ /* 0x000fea000b800000 */
[----:B------:R-:W4:Y:S01]  /*27a0*/  LDC.64 R8, c[0x0][0x390] ;  /* 0x0000e400ff087b82 */ /* 0x000f220000000a00 */
[----:B------:R-:W-:Y:S01]  /*27b0*/  BSSY.RECONVERGENT B0, `(.L_x_9) ;  /* 0x000006b000007945 */ /* 0x000fe20003800200 */
[----:B------:R-:W-:Y:S01]  /*27c0*/  CS2R R10, SRZ ;  /* 0x00000000000a7805 */ /* 0x000fe2000001ff00 */
[----:B------:R-:W-:Y:S01]  /*27d0*/  IMAD.MOV.U32 R22, RZ, RZ, RZ ;  /* 0x000000ffff167224 */ /* 0x000fe200078e00ff */
[----:B------:R-:W0:Y:S04]  /*27e0*/  LDCU UR4, c[0x0][0x3cc] ;  /* 0x00007980ff0477ac */ /* 0x000e280008000800 */
[----:B------:R-:W5:Y:S08]  /*27f0*/  LDC.64 R12, c[0x0][0x398] ;  /* 0x0000e600ff0c7b82 */ /* 0x000f700000000a00 */
[----:B------:R-:W1:Y:S08]  /*2800*/  LDC.64 R14, c[0x0][0x3a0] ;  /* 0x0000e800ff0e7b82 */ /* 0x000e700000000a00 */
[----:B------:R-:W2:Y:S01]  /*2810*/  LDC.64 R16, c[0x0][0x3a8] ;  /* 0x0000ea00ff107b82 */ /* 0x000ea20000000a00 */
[----:B----4-:R-:W-:-:S07]  /*2820*/  IMAD.WIDE R8, R0, 0x4, R8 ;  /* 0x0000000400087825 */ /* 0x010fce00078e0208 */
[----:B------:R-:W4:Y:S01]  /*2830*/  LDC.64 R18, c[0x0][0x380] ;  /* 0x0000e000ff127b82 */ /* 0x000f220000000a00 */
[----:B-----5:R-:W-:-:S04]  /*2840*/  IMAD.WIDE R12, R0, 0x4, R12 ;  /* 0x00000004000c7825 */ /* 0x020fc800078e020c */
[----:B-1----:R-:W-:-:S04]  /*2850*/  IMAD.WIDE R14, R0, 0x4, R14 ;  /* 0x00000004000e7825 */ /* 0x002fc800078e020e */
[----:B--2---:R-:W-:-:S04]  /*2860*/  IMAD.WIDE R16, R0, 0x4, R16 ;  /* 0x0000000400107825 */ /* 0x004fc800078e0210 */
[----:B0---4-:R-:W-:-:S07]  /*2870*/  IMAD.WIDE R18, R0, 0x4, R18 ;  /* 0x0000000400127825 */ /* 0x011fce00078e0212 */
.L_x_17:
[----:B0-----:R0:W5:Y:S04]  /*2880*/  LDG.E R20, desc[UR8][R8.64] ;  /* 0x0000000808147981 */ /* 0x001168000c1e1900 */
[----:B------:R0:W5:Y:S01]  /*2890*/  LDG.E R21, desc[UR8][R12.64] ;  /* 0x000000080c157981 */ /* 0x000162000c1e1900 */
[----:B------:R-:W-:Y:S01]  /*28a0*/  ISETP.NE.AND P0, PT, R10, 0x1, PT ;  /* 0x000000010a00780c */ /* 0x000fe20003f05270 */
[----:B------:R-:W-:Y:S01]  /*28b0*/  BSSY.RECONVERGENT B1, `(.L_x_10) ;  /* 0x000004d000017945 */ /* 0x000fe20003800200 */
[----:B------:R-:W-:Y:S02]  /*28c0*/  VIADD R11, R11, 0x1 ;  /* 0x000000010b0b7836 */ /* 0x000fe40000000000 */
[----:B------:R-:W-:Y:S02]  /*28d0*/  IMAD.MOV.U32 R24, RZ, RZ, R22 ;  /* 0x000000ffff187224 */ /* 0x000fe400078e0016 */
[----:B------:R-:W-:-:S07]  /*28e0*/  IMAD.MOV.U32 R10, RZ, RZ, RZ ;  /* 0x000000ffff0a7224 */ /* 0x000fce00078e00ff */
[----:B0-----:R-:W-:Y:S05]  /*28f0*/  @!P0 BRA `(.L_x_11) ;  /* 0x0000000400208947 */ /* 0x001fea0003800000 */
[----:B------:R-:W-:Y:S01]  /*2900*/  SHF.R.U32.HI R10, RZ, 0x2, R3 ;  /* 0x00000002ff0a7819 */ /* 0x000fe20000011603 */
[----:B------:R-:W-:Y:S01]  /*2910*/  IMAD.MOV.U32 R25, RZ, RZ, 0x3e055027 ;  /* 0x3e055027ff197424 */ /* 0x000fe200078e00ff */
[----:B------:R-:W-:Y:S02]  /*2920*/  BSSY.RECONVERGENT B2, `(.L_x_12) ;  /* 0x000003a000027945 */ /* 0x000fe40003800200 */
[----:B------:R-:W-:Y:S01]  /*2930*/  LOP3.LUT R10, R10, R3, RZ, 0x3c, !PT ;  /* 0x000000030a0a7212 */ /* 0x000fe200078e3cff */
[----:B---3--:R-:W-:-:S04]  /*2940*/  IMAD.SHL.U32 R3, R5, 0x10, RZ ;  /* 0x0000001005037824 */ /* 0x008fc800078e00ff */
[----:B------:R-:W-:-:S05]  /*2950*/  IMAD.SHL.U32 R22, R10, 0x2, RZ ;  /* 0x000000020a167824 */ /* 0x000fca00078e00ff */
[----:B------:R-:W-:Y:S01]  /*2960*/  LOP3.LUT R22, R10, R22, R3, 0x96, !PT ;  /* 0x000000160a167212 */ /* 0x000fe200078e9603 */
[----:B------:R-:W-:-:S03]  /*2970*/  IMAD.MOV.U32 R10, RZ, RZ, 0x2f800000 ;  /* 0x2f800000ff0a7424 */ /* 0x000fc600078e00ff */
[----:B------:R-:W-:-:S04]  /*2980*/  LOP3.LUT R23, R22, R5, RZ, 0x3c, !PT ;  /* 0x0000000516177212 */ /* 0x000fc800078e3cff */
[C---:B------:R-:W-:Y:S01]  /*2990*/  IADD3 R3, PT, PT, R2.reuse, 0x587c5, R23 ;  /* 0x000587c502037810 */ /* 0x040fe20007ffe017 */
[----:B------:R-:W-:-:S03]  /*29a0*/  VIADD R2, R2, 0xb0f8a ;  /* 0x000b0f8a02027836 */ /* 0x000fc60000000000 */
[----:B------:R-:W-:-:S05]  /*29b0*/  I2FP.F32.U32 R3, R3 ;  /* 0x0000000300037245 */ /* 0x000fca0000201000 */
[----:B------:R-:W-:-:S05]  /*29c0*/  FFMA R3, R3, R10, 1.1641532182693481445e-10 ;  /* 0x2f00000003037423 */ /* 0x000fca000000000a */
[----:B------:R-:W-:-:S13]  /*29d0*/  FSETP.GEU.AND P0, PT, R3, 1.175494350822287508e-38, PT ;  /* 0x008000000300780b */ /* 0x000fda0003f0e000 */
[----:B------:R-:W-:-:S04]  /*29e0*/  @!P0 FMUL R3, R3, 8388608 ;  /* 0x4b00000003038820 */ /* 0x000fc80000400000 */
[----:B------:R-:W-:-:S05]  /*29f0*/  VIADD R10, R3, 0xc0d55555 ;  /* 0xc0d55555030a7836 */ /* 0x000fca0000000000 */
[----:B------:R-:W-:-:S05]  /*2a00*/  LOP3.LUT R22, R10, 0xff800000, RZ, 0xc0, !PT ;  /* 0xff8000000a167812 */ /* 0x000fca00078ec0ff */
[----:B------:R-:W-:-:S04]  /*2a10*/  IMAD.IADD R10, R3, 0x1, -R22 ;  /* 0x00000001030a7824 */ /* 0x000fc800078e0a16 */
[----:B------:R-:W-:Y:S01]  /*2a20*/  FADD R24, R10, -1 ;  /* 0xbf8000000a187421 */ /* 0x000fe20000000000 */
[----:B------:R-:W-:Y:S02]  /*2a30*/  FSEL R10, RZ, -23, P0 ;  /* 0xc1b80000ff0a7808 */ /* 0x000fe40000000000 */
[----:B------:R-:W-:Y:S01]  /*2a40*/  ISETP.GT.U32.AND P0, PT, R3, 0x7f7fffff, PT ;  /* 0x7f7fffff0300780c */ /* 0x000fe20003f04070 */
[----:B------:R-:W-:-:S04]  /*2a50*/  FFMA R25, R24, -R25, 0.14084610342979431152 ;  /* 0x3e1039f618197423 */ /* 0x000fc80000000819 */
[----:B------:R-:W-:-:S04]  /*2a60*/  FFMA R25, R24, R25, -0.12148627638816833496 ;  /* 0xbdf8cdcc18197423 */ /* 0x000fc80000000019 */
[----:B------:R-:W-:-:S04]  /*2a70*/  FFMA R25, R24, R25, 0.13980610668659210205 ;  /* 0x3e0f295518197423 */ /* 0x000fc80000000019 */
[----:B------:R-:W-:-:S04]  /*2a80*/  FFMA R25, R24, R25, -0.16684235632419586182 ;  /* 0xbe2ad8b918197423 */ /* 0x000fc80000000019 */
[----:B------:R-:W-:-:S04]  /*2a90*/  FFMA R25, R24, R25, 0.20012299716472625732 ;  /* 0x3e4ced0b18197423 */ /* 0x000fc80000000019 */
[----:B------:R-:W-:-:S04]  /*2aa0*/  FFMA R25, R24, R25, -0.24999669194221496582 ;  /* 0xbe7fff2218197423 */ /* 0x000fc80000000019 */
[----:B------:R-:W-:-:S04]  /*2ab0*/  FFMA R25, R24, R25, 0.33333182334899902344 ;  /* 0x3eaaaa7818197423 */ /* 0x000fc80000000019 */
[C---:B------:R-:W-:Y:S01]  /*2ac0*/  FFMA R27, R24.reuse, R25, -0.5 ;  /* 0xbf000000181b7423 */ /* 0x040fe20000000019 */
[----:B------:R-:W-:Y:S01]  /*2ad0*/  I2FP.F32.S32 R25, R22 ;  /* 0x0000001600197245 */ /* 0x000fe20000201400 */
[----:B------:R-:W-:Y:S02]  /*2ae0*/  IMAD.MOV.U32 R22, RZ, RZ, 0x7f800000 ;  /* 0x7f800000ff167424 */ /* 0x000fe400078e00ff */
[C---:B------:R-:W-:Y:S02]  /*2af0*/  FMUL R27, R24.reuse, R27 ;  /* 0x0000001b181b7220 */ /* 0x040fe40000400000 */
[----:B------:R-:W-:Y:S01]  /*2b00*/  FFMA R10, R25, 1.1920928955078125e-07, R10 ;  /* 0x34000000190a7823 */ /* 0x000fe2000000000a */
[----:B------:R-:W-:Y:S01]  /*2b10*/  SHF.R.U32.HI R25, RZ, 0x2, R6 ;  /* 0x00000002ff197819 */ /* 0x000fe20000011606 */
[----:B------:R-:W-:-:S03]  /*2b20*/  FFMA R27, R24, R27, R24 ;  /* 0x0000001b181b7223 */ /* 0x000fc60000000018 */
[----:B------:R-:W-:Y:S01]  /*2b30*/  LOP3.LUT R25, R25, R6, RZ, 0x3c, !PT ;  /* 0x0000000619197212 */ /* 0x000fe200078e3cff */
[----:B------:R-:W-:Y:S01]  /*2b40*/  FFMA R27, R10, 0.69314718246459960938, R27 ;  /* 0x3f3172180a1b7823 */ /* 0x000fe2000000001b */
[----:B------:R-:W-:Y:S01]  /*2b50*/  @P0 FFMA R27, R3, R22, +INF ;  /* 0x7f800000031b0423 */ /* 0x000fe20000000016 */
[----:B------:R-:W-:Y:S01]  /*2b60*/  IMAD.SHL.U32 R6, R23, 0x10, RZ ;  /* 0x0000001017067824 */ /* 0x000fe200078e00ff */
[----:B------:R-:W-:Y:S01]  /*2b70*/  FSETP.NEU.AND P0, PT, R3, RZ, PT ;  /* 0x000000ff0300720b */ /* 0x000fe20003f0d000 */
[----:B------:R-:W-:Y:S02]  /*2b80*/  IMAD.SHL.U32 R10, R25, 0x2, RZ ;  /* 0x00000002190a7824 */ /* 0x000fe400078e00ff */
[----:B------:R-:W-:-:S03]  /*2b90*/  FMUL R27, R27, -2 ;  /* 0xc00000001b1b7820 */ /* 0x000fc60000400000 */
[----:B------:R-:W-:Y:S02]  /*2ba0*/  LOP3.LUT R6, R25, R10, R6, 0x96, !PT ;  /* 0x0000000a19067212 */ /* 0x000fe400078e9606 */
[----:B------:R-:W-:Y:S02]  /*2bb0*/  FSEL R10, R27, +INF , P0 ;  /* 0x7f8000001b0a7808 */ /* 0x000fe40000000000 */
[----:B------:R-:W-:Y:S02]  /*2bc0*/  LOP3.LUT R25, R6, R23, RZ, 0x3c, !PT ;  /* 0x0000001706197212 */ /* 0x000fe400078e3cff */
[----:B------:R0:W1:Y:S01]  /*2bd0*/  MUFU.RSQ R27, R10 ;  /* 0x0000000a001b7308 */ /* 0x0000620000001400 */
[----:B------:R-:W-:Y:S02]  /*2be0*/  VIADD R6, R10, 0xf3000000 ;  /* 0xf30000000a067836 */ /* 0x000fe40000000000 */
[----:B------:R-:W-:-:S03]  /*2bf0*/  IMAD.IADD R3, R25, 0x1, R2 ;  /* 0x0000000119037824 */ /* 0x000fc600078e0202 */
[----:B------:R-:W-:Y:S01]  /*2c00*/  ISETP.GT.U32.AND P0, PT, R6, 0x727fffff, PT ;  /* 0x727fffff0600780c */ /* 0x000fe20003f04070 */
[----:B------:R-:W-:Y:S01]  /*2c10*/  IMAD.MOV.U32 R6, RZ, RZ, 0x30c90fdb ;  /* 0x30c90fdbff067424 */ /* 0x000fe200078e00ff */
[----:B------:R-:W-:-:S05]  /*2c20*/  I2FP.F32.U32 R3, R3 ;  /* 0x0000000300037245 */ /* 0x000fca0000201000 */
[----:B------:R-:W-:-:S06]  /*2c30*/  FFMA R30, R3, R6, 7.314590599882819788e-10 ;  /* 0x30490fdb031e7423 */ /* 0x000fcc0000000006 */
[----:B01----:R-:W-:Y:S05]  /*2c40*/  @!P0 BRA `(.L_x_13) ;  /* 0x00000000000c8947 */ /* 0x003fea0003800000 */
[----:B------:R-:W-:-:S07]  /*2c50*/  MOV R28, 0x2c70 ;  /* 0x00002c70001c7802 */ /* 0x000fce0000000f00 */
[----:B-----5:R-:W-:Y:S05]  /*2c60*/  CALL.REL.NOINC `($__internal_0_$__cuda_sm20_sqrt_rn_f32_slowpath) ;  /* 0x0000001000e87944 */ /* 0x020fea0003c00000 */
[----:B------:R-:W-:Y:S05]  /*2c70*/  BRA `(.L_x_14) ;  /* 0x0000000000107947 */ /* 0x000fea0003800000 */
.L_x_13:
[----:B------:R-:W-:Y:S01]  /*2c80*/  FMUL.FTZ R22, R10, R27 ;  /* 0x0000001b0a167220 */ /* 0x000fe20000410000 */
[----:B------:R-:W-:-:S03]  /*2c90*/  FMUL.FTZ R6, R27, 0.5 ;  /* 0x3f0000001b067820 */ /* 0x000fc60000410000 */
[----:B------:R-:W-:-:S04]  /*2ca0*/  FFMA R3, -R22, R22, R10 ;  /* 0x0000001616037223 */ /* 0x000fc8000000010a */
[----:B------:R-:W-:-:S07]  /*2cb0*/  FFMA R22, R3, R6, R22 ;  /* 0x0000000603167223 */ /* 0x000fce0000000016 */
.L_x_14:
[----:B------:R-:W-:Y:S05]  /*2cc0*/  BSYNC.RECONVERGENT B2 ;  /* 0x0000000000027941 */ /* 0x000fea0003800200 */
.L_x_12:
[----:B------:R-:W-:Y:S01]  /*2cd0*/  FMUL.RZ R26, R30, 0.15915493667125701904 ;  /* 0x3e22f9831e1a7820 */ /* 0x000fe2000040c000 */
[----:B------:R-:W-:Y:S02]  /*2ce0*/  IMAD.MOV.U32 R6, RZ, RZ, R4 ;  /* 0x000000ffff067224 */ /* 0x000fe400078e0004 */
[----:B------:R-:W-:Y:S01]  /*2cf0*/  IMAD.MOV.U32 R10, RZ, RZ, 0x1 ;  /* 0x00000001ff0a7424 */ /* 0x000fe200078e00ff */
[----:B------:R-:W0:Y:S01]  /*2d00*/  MUFU.SIN R3, R26 ;  /* 0x0000001a00037308 */ /* 0x000e220000000400 */
[----:B------:R-:W-:-:S07]  /*2d10*/  IMAD.MOV.U32 R4, RZ, RZ, R23 ;  /* 0x000000ffff047224 */ /* 0x000fce00078e0017 */
[----:B------:R-:W1:Y:S01]  /*2d20*/  MUFU.COS R27, R26 ;  /* 0x0000001a001b7308 */ /* 0x000e620000000000 */
[-C--:B0-----:R-:W-:Y:S01]  /*2d30*/  FMUL R24, R3, R22.reuse ;  /* 0x0000001603187220 */ /* 0x081fe20000400000 */
[----:B------:R-:W-:Y:S02]  /*2d40*/  IMAD.MOV.U32 R3, RZ, RZ, R7 ;  /* 0x000000ffff037224 */ /* 0x000fe400078e0007 */
[----:B------:R-:W-:Y:S02]  /*2d50*/  IMAD.MOV.U32 R7, RZ, RZ, R5 ;  /* 0x000000ffff077224 */ /* 0x000fe400078e0005 */
[----:B------:R-:W-:Y:S02]  /*2d60*/  IMAD.MOV.U32 R5, RZ, RZ, R25 ;  /* 0x000000ffff057224 */ /* 0x000fe400078e0019 */
[----:B-1----:R-:W-:-:S07]  /*2d70*/  FMUL R22, R27, R22 ;  /* 0x000000161b167220 */ /* 0x002fce0000400000 */
.L_x_11:
[----:B------:R-:W-:Y:S05]  /*2d80*/  BSYNC.RECONVERGENT B1 ;  /* 0x0000000000017941 */ /* 0x000fea0003800200 */
.L_x_10:
[----:B------:R-:W2:Y:S01]  /*2d90*/  LDG.E R23, desc[UR8][R14.64] ;  /* 0x000000080e177981 */ /* 0x000ea2000c1e1900 */
[----:B-----5:R-:W-:Y:S01]  /*2da0*/  FFMA R21, R21, R24, R20 ;  /* 0x0000001815157223 */ /* 0x020fe20000000014 */
[----:B------:R-:W-:Y:S01]  /*2db0*/  BSSY.RECONVERGENT B1, `(.L_x_15) ;  /* 0x0000008000017945 */ /* 0x000fe20003800200 */
[----:B------:R-:W-:-:S03]  /*2dc0*/  PLOP3.LUT P0, PT, PT, PT, PT, 0x80, 0x8 ;  /* 0x000000000008781c */ /* 0x000fc60003f0f070 */
[----:B--2---:R-:W-:-:S13]  /*2dd0*/  FSETP.GE.AND P1, PT, R21, R23, PT ;  /* 0x000000171500720b */ /* 0x004fda0003f26000 */
[----:B------:R-:W-:Y:S05]  /*2de0*/  @!P1 BRA `(.L_x_16) ;  /* 0x0000000000109947 */ /* 0x000fea0003800000 */
[----:B------:R-:W2:Y:S02]  /*2df0*/  LDG.E R20, desc[UR8][R16.64] ;  /* 0x0000000810147981 */ /* 0x000ea4000c1e1900 */
[----:B--2---:R-:W-:-:S13]  /*2e00*/  FSETP.GTU.AND P1, PT, R21, R20, PT ;  /* 0x000000141500720b */ /* 0x004fda0003f2c000 */
[----:B------:R0:W-:Y:S01]  /*2e10*/  @!P1 STG.E desc[UR8][R18.64], R21 ;  /* 0x0000001512009986 */ /* 0x0001e2000c101908 */
[----:B------:R-:W-:-:S13]  /*2e20*/  @!P1 PLOP3.LUT P0, PT, PT, PT, PT, 0x8, 0x80 ;  /* 0x000000000080981c */ /* 0x000fda0003f0e170 */
.L_x_16:
[----:B------:R-:W-:Y:S05]  /*2e30*/  BSYNC.RECONVERGENT B1 ;  /* 0x0000000000017941 */ /* 0x000fea0003800200 */
.L_x_15:
[----:B------:R-:W-:-:S13]  /*2e40*/  ISETP.LT.AND P1, PT, R11, UR4, PT ;  /* 0x000000040b007c0c */ /* 0x000fda000bf21270 */
[----:B------:R-:W-:Y:S05]  /*2e50*/  @P0 BRA P1, `(.L_x_17) ;  /* 0xfffffff800880947 */ /* 0x000fea000083ffff */
[----:B------:R-:W-:Y:S05]  /*2e60*/  BSYNC.RECONVERGENT B0 ;  /* 0x0000000000007941 */ /* 0x000fea0003800200 */
.L_x_9:
[----:B------:R-:W4:Y:S08]  /*2e70*/  LDC.64 R8, c[0x0][0x3a0] ;  /* 0x0000e800ff087b82 */ /* 0x000f300000000a00 */
[----:B------:R-:W5:Y:S08]  /*2e80*/  LDC.64 R16, c[0x0][0x390] ;  /* 0x0000e400ff107b82 */ /* 0x000f700000000a00 */
[----:B------:R-:W0:Y:S01]  /*2e90*/  LDC.64 R14, c[0x0][0x398] ;  /* 0x0000e600ff0e7b82 */ /* 0x000e220000000a00 */
[----:B----4-:R-:W-:-:S05]  /*2ea0*/  IMAD.WIDE R10, R0, 0x4, R8 ;  /* 0x00000004000a7825 */ /* 0x010fca00078e0208 */
[----:B------:R-:W4:Y:S01]  /*2eb0*/  LDG.E R8, desc[UR8][R10.64] ;  /* 0x000000080a087981 */ /* 0x000f22000c1e1900 */
[----:B-----5:R-:W-:-:S05]  /*2ec0*/  IMAD.WIDE R16, R0, 0x4, R16 ;  /* 0x0000000400107825 */ /* 0x020fca00078e0210 */
[----:B------:R-:W4:Y:S01]  /*2ed0*/  LDG.E R9, desc[UR8][R16.64] ;  /* 0x0000000810097981 */ /* 0x000f22000c1e1900 */
[----:B0-----:R-:W-:-:S05]  /*2ee0*/  IMAD.WIDE R14, R0, 0x4, R14 ;  /* 0x00000004000e7825 */ /* 0x001fca00078e020e */
[----:B------:R-:W5:Y:S01]  /*2ef0*/  LDG.E R41, desc[UR8][R14.64] ;  /* 0x000000080e297981 */ /* 0x000f62000c1e1900 */
[----:B----4-:R-:W-:-:S13]  /*2f00*/  FSETP.GEU.AND P1, PT, R8, R9, PT ;  /* 0x000000090800720b */ /* 0x010fda0003f2e000 */
[----:B------:R-:W0:Y:S02]  /*2f10*/  @!P1 LDC.64 R12, c[0x0][0x3a8] ;  /* 0x0000ea00ff0c9b82 */ /* 0x000e240000000a00 */
[----:B0-----:R-:W-:-:S06]  /*2f20*/  @!P1 IMAD.WIDE R12, R0, 0x4, R12 ;  /* 0x00000004000c9825 */ /* 0x001fcc00078e020c */
[----:B------:R-:W4:Y:S01]  /*2f30*/  @!P1 LDG.E R12, desc[UR8][R12.64] ;  /* 0x000000080c0c9981 */ /* 0x000f22000c1e1900 */
[----:B-----5:R-:W0:Y:S01]  /*2f40*/  MUFU.RCP R20, R41 ;  /* 0x0000002900147308 */ /* 0x020e220000001000 */
[----:B------:R-:W-:Y:S01]  /*2f50*/  @!P1 FADD R11, R9, R9 ;  /* 0x00000009090b9221 */ /* 0x000fe20000000000 */
[----:B------:R-:W-:Y:S01]  /*2f60*/  IMAD.MOV.U32 R18, RZ, RZ, R8 ;  /* 0x000000ffff127224 */ /* 0x000fe200078e0008 */
[----:B------:R-:W-:Y:S01]  /*2f70*/  BSSY.RECONVERGENT B0, `(.L_x_18) ;  /* 0x000000f000007945 */ /* 0x000fe20003800200 */
[----:B------:R-:W-:Y:S02]  /*2f80*/  IMAD.MOV.U32 R44, RZ, RZ, R2 ;  /* 0x000000ffff2c7224 */ /* 0x000fe400078e0002 */
[----:B----4-:R-:W-:-:S04]  /*2f90*/  @!P1 FADD R18, -R12, R11 ;  /* 0x0000000b0c129221 */ /* 0x010fc80000000100 */
[----:B------:R-:W-:Y:S01]  /*2fa0*/  FADD R10, -R9, R18 ;  /* 0x00000012090a7221 */ /* 0x000fe20000000100 */
[----:B0-----:R-:W-:-:S03]  /*2fb0*/  FFMA R11, -R41, R20, 1 ;  /* 0x3f800000290b7423 */ /* 0x001fc60000000114 */
[----:B------:R-:W0:Y:S01]  /*2fc0*/  FCHK P1, R10, R41 ;  /* 0x000000290a007302 */ /* 0x000e220000020000 */
[----:B------:R-:W-:-:S04]  /*2fd0*/  FFMA R11, R20, R11, R20 ;  /* 0x0000000b140b7223 */ /* 0x000fc80000000014 */
[----:B------:R-:W-:-:S04]  /*2fe0*/  FFMA R42, R10, R11, RZ ;  /* 0x0000000b0a2a7223 */ /* 0x000fc800000000ff */
[----:B------:R-:W-:-:S04]  /*2ff0*/  FFMA R18, -R41, R42, R10 ;  /* 0x0000002a29127223 */ /* 0x000fc8000000010a */
[----:B------:R-:W-:Y:S01]  /*3000*/  FFMA R42, R11, R18, R42 ;  /* 0x000000120b2a7223 */ /* 0x000fe2000000002a */
[----:B0-----:R-:W-:Y:S06]  /*3010*/  @!P1 BRA `(.L_x_19) ;  /* 0x0000000000109947 */ /* 0x001fec0003800000 */
[----:B------:R-:W-:Y:S01]  /*3020*/  IMAD.MOV.U32 R2, RZ, RZ, R10 ;  /* 0x000000ffff027224 */ /* 0x000fe200078e000a */
[----:B------:R-:W-:-:S07]  /*3030*/  MOV R18, 0x3050 ;  /* 0x0000305000127802 */ /* 0x000fce0000000f00 */
[----:B-123--:R-:W-:Y:S05]  /*3040*/  CALL.REL.NOINC `($__internal_1_$__cuda_sm3x_div_rn_noftz_f32_slowpath) ;  /* 0x0000001000487944 */ /* 0x00efea0003c00000 */
[----:B------:R-:W-:-:S07]  /*3050*/  IMAD.MOV.U32 R42, RZ, RZ, R2 ;  /* 0x000000ffff2a7224 */ /* 0x000fce00078e0002 */
.L_x_19:
[----:B------:R-:W-:Y:S05]  /*3060*/  BSYNC.RECONVERGENT B0 ;  /* 0x0000000000007941 */ /* 0x000fea0003800200 */
.L_x_18:
[----:B------:R-:W0:Y:S01]  /*3070*/  F2F.F64.F32 R10, R42 ;  /* 0x0000002a000a7310 */ /* 0x000e220000201800 */
[----:B------:R-:W-:Y:S01]  /*3080*/  BSSY.RECONVERGENT B0, `(.L_x_20) ;  /* 0x0000005000007945 */ /* 0x000fe20003800200 */
[----:B------:R-:W-:Y:S01]  /*3090*/  MOV R45, 0x30d0 ;  /* 0x000030d0002d7802 */ /* 0x000fe20000000f00 */
[----:B0-----:R-:W-:-:S10]  /*30a0*/  DADD R24, -RZ, |R10| ;  /* 0x00000000ff187229 */ /* 0x001fd4000000050a */
[----:B------:R-:W-:-:S07]  /*30b0*/  IMAD.MOV.U32 R43, RZ, RZ, R25 ;  /* 0x000000ffff2b7224 */ /* 0x000fce00078e0019 */
[----:B-123--:R-:W-:Y:S05]  /*30c0*/  CALL.REL.NOINC `($rtruncnorm_kernel$__internal_accurate_pow) ;  /* 0x0000001400c47944 */ /* 0x00efea0003c00000 */
[----:B------:R-:W-:Y:S05]  /*30d0*/  BSYNC.RECONVERGENT B0 ;  /* 0x0000000000007941 */ /* 0x000fea0003800200 */
.L_x_20:
[----:B------:R-:W-:Y:S01]  /*30e0*/  DADD R12, R10, 2 ;  /* 0x400000000a0c7429 */ /* 0x000fe20000000000 */
[----:B------:R-:W-:Y:S01]  /*30f0*/  FSETP.NEU.AND P1, PT, R42, RZ, PT ;  /* 0x000000ff2a00720b */ /* 0x000fe20003f2d000 */
[----:B------:R-:W-:Y:S08]  /*3100*/  BSSY.RECONVERGENT B0, `(.L_x_21) ;  /* 0x000000b000007945 */ /* 0x000ff00003800200 */
[----:B------:R-:W-:-:S04]  /*3110*/  LOP3.LUT R12, R13, 0x7ff00000, RZ, 0xc0, !PT ;  /* 0x7ff000000d0c7812 */ /* 0x000fc800078ec0ff */
[----:B------:R-:W-:Y:S02]  /*3120*/  ISETP.NE.AND P2, PT, R12, 0x7ff00000, PT ;  /* 0x7ff000000c00780c */ /* 0x000fe40003f45270 */
[----:B------:R-:W-:-:S11]  /*3130*/  @!P1 CS2R R24, SRZ ;  /* 0x0000000000189805 */ /* 0x000fd6000001ff00 */
[----:B------:R-:W-:Y:S05]  /*3140*/  @P2 BRA `(.L_x_22) ;  /* 0x0000000000182947 */ /* 0x000fea0003800000 */
[----:B------:R-:W-:-:S13]  /*3150*/  FSETP.NAN.AND P1, PT, R42, R42, PT ;  /* 0x0000002a2a00720b */ /* 0x000fda0003f28000 */
[----:B------:R-:W-:Y:S01]  /*3160*/  @P1 DADD R24, R10, 2 ;  /* 0x400000000a181429 */ /* 0x000fe20000000000 */
[----:B------:R-:W-:Y:S10]  /*3170*/  @P1 BRA `(.L_x_22) ;  /* 0x00000000000c1947 */ /* 0x000ff40003800000 */
[----:B------:R-:W-:-:S14]  /*3180*/  DSETP.NEU.AND P1, PT, |R10|, +INF , PT ;  /* 0x7ff000000a00742a */ /* 0x000fdc0003f2d200 */
[----:B------:R-:W-:Y:S02]  /*3190*/  @!P1 IMAD.MOV.U32 R24, RZ, RZ, 0x0 ;  /* 0x00000000ff189424 */ /* 0x000fe400078e00ff */
[----:B------:R-:W-:-:S07]  /*31a0*/  @!P1 IMAD.MOV.U32 R25, RZ, RZ, 0x7ff00000 ;  /* 0x7ff00000ff199424 */ /* 0x000fce00078e00ff */
.L_x_22:
[----:B------:R-:W-:Y:S05]  /*31b0*/  BSYNC.RECONVERGENT B0 ;  /* 0x0000000000007941 */ /* 0x000fea0003800200 */
.L_x_21:
[----:B------:R-:W-:Y:S01]  /*31c0*/  DADD R24, R24, 4 ;  /* 0x4010000018187429 */ /* 0x000fe20000000000 */
[----:B------:R-:W-:Y:S01]  /*31d0*/  FSETP.NEU.AND P1, PT, R42, 1, PT ;  /* 0x3f8000002a00780b */ /* 0x000fe20003f2d000 */
[----:B------:R-:W-:Y:S08]  /*31e0*/  BSSY.RECONVERGENT B0, `(.L_x_23) ;  /* 0x0000012000007945 */ /* 0x000ff00003800200 */
[----:B------:R-:W0:Y:S02]  /*31f0*/  F2F.F32.F64 R24, R24 ;  /* 0x0000001800187310 */ /* 0x000e240000301000 */
[----:B0-----:R-:W-:-:S06]  /*3200*/  FSEL R12, R24, 5, P1 ;  /* 0x40a00000180c7808 */ /* 0x001fcc0000800000 */
[----:B------:R0:W1:Y:S01]  /*3210*/  MUFU.RSQ R13, R12 ;  /* 0x0000000c000d7308 */ /* 0x0000620000001400 */
[----:B------:R-:W-:-:S05]  /*3220*/  VIADD R2, R12, 0xf3000000 ;  /* 0xf30000000c027836 */ /* 0x000fca0000000000 */
[----:B------:R-:W-:-:S13]  /*3230*/  ISETP.GT.U32.AND P1, PT, R2, 0x727fffff, PT ;  /* 0x727fffff0200780c */ /* 0x000fda0003f24070 */
[----:B01----:R-:W-:Y:S05]  /*3240*/  @!P1 BRA `(.L_x_24) ;  /* 0x00000000001c9947 */ /* 0x003fea0003800000 */
[----:B------:R-:W-:Y:S01]  /*3250*/  BSSY.RECONVERGENT B1, `(.L_x_25) ;  /* 0x0000004000017945 */ /* 0x000fe20003800200 */
[----:B------:R-:W-:Y:S01]  /*3260*/  IMAD.MOV.U32 R10, RZ, RZ, R12 ;  /* 0x000000ffff0a7224 */ /* 0x000fe200078e000c */
[----:B------:R-:W-:-:S07]  /*3270*/  MOV R28, 0x3290 ;  /* 0x00003290001c7802 */ /* 0x000fce0000000f00 */
[----:B------:R-:W-:Y:S05]  /*3280*/  CALL.REL.NOINC `($__internal_0_$__cuda_sm20_sqrt_rn_f32_slowpath) ;  /* 0x0000000c00607944 */ /* 0x000fea0003c00000 */
[----:B------:R-:W-:Y:S05]  /*3290*/  BSYNC.RECONVERGENT B1 ;  /* 0x0000000000017941 */ /* 0x000fea0003800200 */
.L_x_25:
[----:B------:R-:W-:Y:S01]  /*32a0*/  IMAD.MOV.U32 R11, RZ, RZ, R22 ;  /* 0x000000ffff0b7224 */ /* 0x000fe200078e0016 */
[----:B------:R-:W-:Y:S06]  /*32b0*/  BRA `(.L_x_26) ;  /* 0x0000000000107947 */ /* 0x000fec0003800000 */
.L_x_24:
[----:B------:R-:W-:Y:S01]  /*32c0*/  FMUL.FTZ R11, R12, R13 ;  /* 0x0000000d0c0b7220 */ /* 0x000fe20000410000 */
[----:B------:R-:W-:-:S03]  /*32d0*/  FMUL.FTZ R10, R13, 0.5 ;  /* 0x3f0000000d0a7820 */ /* 0x000fc60000410000 */
[----:B------:R-:W-:-:S04]  /*32e0*/  FFMA R2, -R11, R11, R12 ;  /* 0x0000000b0b027223 */ /* 0x000fc8000000010c */
[----:B------:R-:W-:-:S07]  /*32f0*/  FFMA R11, R2, R10, R11 ;  /* 0x0000000a020b7223 */ /* 0x000fce000000000b */
.L_x_26:
[----:B------:R-:W-:Y:S05]  /*3300*/  BSYNC.RECONVERGENT B0 ;  /* 0x0000000000007941 */ /* 0x000fea0003800200 */
.L_x_23:
[----:B------:R-:W0:Y:S01]  /*3310*/  LDC R2, c[0x0][0x3cc] ;  /* 0x0000f300ff027b82 */ /* 0x000e220000000800 */
[----:B------:R-:W1:Y:S01]  /*3320*/  LDCU UR10, c[0x0][0x3cc] ;  /* 0x00007980ff0a77ac */ /* 0x000e620008000800 */
[----:B------:R-:W-:Y:S01]  /*3330*/  BSSY.RECONVERGENT B0, `(.L_x_27) ;  /* 0x00000c7000007945 */ /* 0x000fe20003800200 */
[----:B0-----:R-:W-:-:S13]  /*3340*/  ISETP.LT.OR P1, PT, R2, 0x2, !P0 ;  /* 0x000000020200780c */ /* 0x001fda0004721670 */
[----:B-1----:R-:W-:Y:S05]  /*3350*/  @P1 BRA `(.L_x_28) ;  /* 0x0000000c00101947 */ /* 0x002fea0003800000 */
[----:B------:R-:W-:Y:S01]  /*3360*/  FADD R11, R11, R42 ;  /* 0x0000002a0b0b7221 */ /* 0x000fe20000000000 */
[----:B------:R-:W-:-:S03]  /*3370*/  IMAD.MOV.U32 R40, RZ, RZ, 0x1 ;  /* 0x00000001ff287424 */ /* 0x000fc600078e00ff */
[----:B------:R-:W-:-:S04]  /*3380*/  FMUL R41, R11, 0.5 ;  /* 0x3f0000000b297820 */ /* 0x000fc80000400000 */
[----:B------:R-:W-:-:S06]  /*3390*/  FADD R12, -R41, R42 ;  /* 0x0000002a290c7221 */ /* 0x000fcc0000000100 */
[----:B------:R-:W0:Y:S02]  /*33a0*/  F2F.F64.F32 R12, R12 ;  /* 0x0000000c000c7310 */ /* 0x000e240000201800 */
[----:B0-----:R-:W-:-:S10]  /*33b0*/  DADD R10, R12, 2 ;  /* 0x400000000c0a7429 */ /* 0x001fd40000000000 */
[----:B------:R-:W-:-:S07]  /*33c0*/  LOP3.LUT R11, R11, 0x7ff00000, RZ, 0xc0, !PT ;  /* 0x7ff000000b0b7812 */ /* 0x000fce00078ec0ff */
.L_x_43:
[----:B------:R-:W-:Y:S01]  /*33d0*/  SHF.R.U32.HI R2, RZ, 0x2, R3 ;  /* 0x00000002ff027819 */ /* 0x000fe20000011603 */
[----:B0-----:R-:W-:Y:S01]  /*33e0*/  IMAD.MOV.U32 R23, RZ, RZ, 0x3e055027 ;  /* 0x3e055027ff177424 */ /* 0x001fe200078e00ff */
[----:B------:R-:W0:Y:S01]  /*33f0*/  MUFU.RCP R20, R41 ;  /* 0x0000002900147308 */ /* 0x000e220000001000 */
[----:B------:R-:W-:Y:S01]  /*3400*/  BSSY.RECONVERGENT B1, `(.L_x_29) ;  /* 0x0000034000017945 */ /* 0x000fe20003800200 */
[----:B------:R-:W-:Y:S01]  /*3410*/  LOP3.LUT R2, R2, R3, RZ, 0x3c, !PT ;  /* 0x0000000302027212 */ /* 0x000fe200078e3cff */
[----:B------:R-:W-:Y:S02]  /*3420*/  IMAD.SHL.U32 R3, R5, 0x10, RZ ;  /* 0x0000001005037824 */ /* 0x000fe400078e00ff */
[----:B------:R-:W-:Y:S02]  /*3430*/  VIADD R40, R40, 0x1 ;  /* 0x0000000128287836 */ /* 0x000fe40000000000 */
[----:B------:R-:W-:-:S05]  /*3440*/  IMAD.SHL.U32 R10, R2, 0x2, RZ ;  /* 0x00000002020a7824 */ /* 0x000fca00078e00ff */
[----:B------:R-:W-:Y:S01]  /*3450*/  LOP3.LUT R10, R2, R10, R3, 0x96, !PT ;  /* 0x0000000a020a7212 */ /* 0x000fe200078e9603 */
[----:B------:R-:W-:-:S03]  /*3460*/  IMAD.MOV.U32 R3, RZ, RZ, 0x2f800000 ;  /* 0x2f800000ff037424 */ /* 0x000fc600078e00ff */
[----:B------:R-:W-:-:S04]  /*3470*/  LOP3.LUT R19, R10, R5, RZ, 0x3c, !PT ;  /* 0x000000050a137212 */ /* 0x000fc800078e3cff */
[----:B------:R-:W-:-:S04]  /*3480*/  IADD3 R2, PT, PT, R44, 0x587c5, R19 ;  /* 0x000587c52c027810 */ /* 0x000fc80007ffe013 */
[----:B------:R-:W-:-:S05]  /*3490*/  I2FP.F32.U32 R2, R2 ;  /* 0x0000000200027245 */ /* 0x000fca0000201000 */
[----:B------:R-:W-:-:S05]  /*34a0*/  FFMA R2, R2, R3, 1.1641532182693481445e-10 ;  /* 0x2f00000002027423 */ /* 0x000fca0000000003 */
[----:B------:R-:W-:-:S13]  /*34b0*/  FSETP.GEU.AND P0, PT, R2, 1.175494350822287508e-38, PT ;  /* 0x008000000200780b */ /* 0x000fda0003f0e000 */
[----:B------:R-:W-:-:S04]  /*34c0*/  @!P0 FMUL R2, R2, 8388608 ;  /* 0x4b00000002028820 */ /* 0x000fc80000400000 */
[----:B------:R-:W-:-:S05]  /*34d0*/  VIADD R3, R2, 0xc0d55555 ;  /* 0xc0d5555502037836 */ /* 0x000fca0000000000 */
[----:B------:R-:W-:-:S04]  /*34e0*/  LOP3.LUT R21, R3, 0xff800000, RZ, 0xc0, !PT ;  /* 0xff80000003157812 */ /* 0x000fc800078ec0ff */
[----:B------:R-:W-:Y:S01]  /*34f0*/  I2FP.F32.S32 R10, R21 ;  /* 0x00000015000a7245 */ /* 0x000fe20000201400 */
[----:B------:R-:W-:Y:S02]  /*3500*/  IMAD.IADD R3, R2, 0x1, -R21 ;  /* 0x0000000102037824 */ /* 0x000fe400078e0a15 */
[----:B------:R-:W-:Y:S02]  /*3510*/  IMAD.MOV.U32 R21, RZ, RZ, 0x7f800000 ;  /* 0x7f800000ff157424 */ /* 0x000fe400078e00ff */
[----:B------:R-:W-:-:S04]  /*3520*/  FADD R18, R3, -1 ;  /* 0xbf80000003127421 */ /* 0x000fc80000000000 */
[----:B------:R-:W-:-:S04]  /*3530*/  FFMA R3, R18, -R23, 0.14084610342979431152 ;  /* 0x3e1039f612037423 */ /* 0x000fc80000000817 */
[----:B------:R-:W-:-:S04]  /*3540*/  FFMA R3, R18, R3, -0.12148627638816833496 ;  /* 0xbdf8cdcc12037423 */ /* 0x000fc80000000003 */
[----:B------:R-:W-:-:S04]  /*3550*/  FFMA R3, R18, R3, 0.13980610668659210205 ;  /* 0x3e0f295512037423 */ /* 0x000fc80000000003 */
[----:B------:R-:W-:-:S04]  /*3560*/  FFMA R3, R18, R3, -0.16684235632419586182 ;  /* 0xbe2ad8b912037423 */ /* 0x000fc80000000003 */
[----:B------:R-:W-:-:S04]  /*3570*/  FFMA R3, R18, R3, 0.20012299716472625732 ;  /* 0x3e4ced0b12037423 */ /* 0x000fc80000000003 */
[----:B------:R-:W-:-:S04]  /*3580*/  FFMA R3, R18, R3, -0.24999669194221496582 ;  /* 0xbe7fff2212037423 */ /* 0x000fc80000000003 */
[----:B------:R-:W-:-:S04]  /*3590*/  FFMA R3, R18, R3, 0.33333182334899902344 ;  /* 0x3eaaaa7812037423 */ /* 0x000fc80000000003 */
[----:B------:R-:W-:Y:S01]  /*35a0*/  FFMA R23, R18, R3, -0.5 ;  /* 0xbf00000012177423 */ /* 0x000fe20000000003 */
[----:B------:R-:W-:Y:S02]  /*35b0*/  FSEL R3, RZ, -23, P0 ;  /* 0xc1b80000ff037808 */ /* 0x000fe40000000000 */
[----:B------:R-:W-:Y:S01]  /*35c0*/  ISETP.GT.U32.AND P0, PT, R2, 0x7f7fffff, PT ;  /* 0x7f7fffff0200780c */ /* 0x000fe20003f04070 */
[----:B------:R-:W-:Y:S02]  /*35d0*/  FMUL R23, R18, R23 ;  /* 0x0000001712177220 */ /* 0x000fe40000400000 */
[----:B------:R-:W-:Y:S02]  /*35e0*/  FFMA R3, R10, 1.1920928955078125e-07, R3 ;  /* 0x340000000a037823 */ /* 0x000fe40000000003 */
[----:B------:R-:W-:-:S04]  /*35f0*/  FFMA R18, R18, R23, R18 ;  /* 0x0000001712127223 */ /* 0x000fc80000000012 */
[----:B------:R-:W-:-:S04]  /*3600*/  FFMA R3, R3, 0.69314718246459960938, R18 ;  /* 0x3f31721803037823 */ /* 0x000fc80000000012 */
[C---:B------:R-:W-:Y:S01]  /*3610*/  @P0 FFMA R3, R2.reuse, R21, +INF ;  /* 0x7f80000002030423 */ /* 0x040fe20000000015 */
[----:B------:R-:W-:Y:S01]  /*3620*/  FSETP.NEU.AND P0, PT, R2, RZ, PT ;  /* 0x000000ff0200720b */ /* 0x000fe20003f0d000 */
[----:B0-----:R-:W-:-:S03]  /*3630*/  FFMA R21, -R41, R20, 1 ;  /* 0x3f80000029157423 */ /* 0x001fc60000000114 */
[----:B------:R-:W-:Y:S01]  /*3640*/  FSEL R2, R3, -INF , P0 ;  /* 0xff80000003027808 */ /* 0x000fe20000000000 */
[----:B------:R-:W-:Y:S01]  /*3650*/  FFMA R21, R20, R21, R20 ;  /* 0x0000001514157223 */ /* 0x000fe20000000014 */
[----:B------:R-:W-:Y:S02]  /*3660*/  FSETP.GEU.AND P0, PT, R42, R41, PT ;  /* 0x000000292a00720b */ /* 0x000fe40003f0e000 */
[----:B------:R-:W0:Y:S01]  /*3670*/  FCHK P1, R2, R41 ;  /* 0x0000002902007302 */ /* 0x000e220000020000 */
[----:B------:R-:W-:-:S04]  /*3680*/  FFMA R10, R2, R21, RZ ;  /* 0x00000015020a7223 */ /* 0x000fc800000000ff */
[----:B------:R-:W-:-:S04]  /*3690*/  FFMA R3, -R41, R10, R2 ;  /* 0x0000000a29037223 */ /* 0x000fc80000000102 */
[----:B------:R-:W-:Y:S01]  /*36a0*/  FFMA R21, R21, R3, R10 ;  /* 0x0000000315157223 */ /* 0x000fe2000000000a */
[----:B------:R-:W-:Y:S02]  /*36b0*/  IMAD.MOV.U32 R10, RZ, RZ, R6 ;  /* 0x000000ffff0a7224 */ /* 0x000fe400078e0006 */
[----:B------:R-:W-:Y:S02]  /*36c0*/  IMAD.MOV.U32 R6, RZ, RZ, R4 ;  /* 0x000000ffff067224 */ /* 0x000fe400078e0004 */
[----:B------:R-:W-:Y:S02]  /*36d0*/  IMAD.MOV.U32 R3, RZ, RZ, R7 ;  /* 0x000000ffff037224 */ /* 0x000fe400078e0007 */
[----:B------:R-:W-:Y:S02]  /*36e0*/  IMAD.MOV.U32 R7, RZ, RZ, R5 ;  /* 0x000000ffff077224 */ /* 0x000fe400078e0005 */
[----:B------:R-:W-:Y:S01]  /*36f0*/  IMAD.MOV.U32 R4, RZ, RZ, R19 ;  /* 0x000000ffff047224 */ /* 0x000fe200078e0013 */
[----:B0-----:R-:W-:Y:S06]  /*3700*/  @!P1 BRA `(.L_x_30) ;  /* 0x00000000000c9947 */ /* 0x001fec0003800000 */
[----:B------:R-:W-:-:S07]  /*3710*/  MOV R18, 0x3730 ;  /* 0x0000373000127802 */ /* 0x000fce0000000f00 */
[----:B------:R-:W-:Y:S05]  /*3720*/  CALL.REL.NOINC `($__internal_1_$__cuda_sm3x_div_rn_noftz_f32_slowpath) ;  /* 0x0000000800907944 */ /* 0x000fea0003c00000 */
[----:B------:R-:W-:-:S07]  /*3730*/  IMAD.MOV.U32 R21, RZ, RZ, R2 ;  /* 0x000000ffff157224 */ /* 0x000fce00078e0002 */
.L_x_30:
[----:B------:R-:W-:Y:S05]  /*3740*/  BSYNC.RECONVERGENT B1 ;  /* 0x0000000000017941 */ /* 0x000fea0003800200 */
.L_x_29:
[----:B------:R-:W-:Y:S01]  /*3750*/  BSSY.RECONVERGENT B1, `(.L_x_31) ;  /* 0x0000067000017945 */ /* 0x000fe20003800200 */
[----:B------:R-:W-:-:S03]  /*3760*/  FADD R2, -R21, R42 ;  /* 0x0000002a15027221 */ /* 0x000fc60000000100 */
[----:B------:R-:W-:Y:S05]  /*3770*/  @P0 BRA `(.L_x_32) ;  /* 0x0000000000980947 */ /* 0x000fea0003800000 */
[----:B------:R-:W-:Y:S01]  /*3780*/  FADD R5, R41, -R2 ;  /* 0x8000000229057221 */ /* 0x000fe20000000000 */
[----:B------:R-:W-:Y:S01]  /*3790*/  BSSY.RECONVERGENT B2, `(.L_x_33) ;  /* 0x0000006000027945 */ /* 0x000fe20003800200 */
[----:B------:R-:W-:Y:S02]  /*37a0*/  MOV R45, 0x37f0 ;  /* 0x000037f0002d7802 */ /* 0x000fe40000000f00 */
[----:B------:R-:W0:Y:S02]  /*37b0*/  F2F.F64.F32 R18, R5 ;  /* 0x0000000500127310 */ /* 0x000e240000201800 */
[----:B0-----:R-:W-:-:S10]  /*37c0*/  DADD R24, -RZ, |R18| ;  /* 0x00000000ff187229 */ /* 0x001fd40000000512 */
[----:B------:R-:W-:-:S07]  /*37d0*/  IMAD.MOV.U32 R43, RZ, RZ, R25 ;  /* 0x000000ffff2b7224 */ /* 0x000fce00078e0019 */
[----:B------:R-:W-:Y:S05]  /*37e0*/  CALL.REL.NOINC `($rtruncnorm_kernel$__internal_accurate_pow) ;  /* 0x0000000c00fc7944 */ /* 0x000fea0003c00000 */
[----:B------:R-:W-:Y:S05]  /*37f0*/  BSYNC.RECONVERGENT B2 ;  /* 0x0000000000027941 */ /* 0x000fea0003800200 */
.L_x_33:
[----:B------:R-:W-:Y:S01]  /*3800*/  DADD R20, R18, 2 ;  /* 0x4000000012147429 */ /* 0x000fe20000000000 */
[----:B------:R-:W-:Y:S01]  /*3810*/  FSETP.NEU.AND P0, PT, R5, RZ, PT ;  /* 0x000000ff0500720b */ /* 0x000fe20003f0d000 */
[----:B------:R-:W-:Y:S03]  /*3820*/  BSSY.RECONVERGENT B2, `(.L_x_34) ;  /* 0x000000c000027945 */ /* 0x000fe60003800200 */
[----:B------:R-:W-:Y:S02]  /*3830*/  FSEL R24, R24, RZ, P0 ;  /* 0x000000ff18187208 */ /* 0x000fe40000000000 */
[----:B------:R-:W-:-:S03]  /*3840*/  FSEL R25, R25, RZ, P0 ;  /* 0x000000ff19197208 */ /* 0x000fc60000000000 */
[----:B------:R-:W-:-:S04]  /*3850*/  LOP3.LUT R20, R21, 0x7ff00000, RZ, 0xc0, !PT ;  /* 0x7ff0000015147812 */ /* 0x000fc800078ec0ff */
[----:B------:R-:W-:-:S13]  /*3860*/  ISETP.NE.AND P1, PT, R20, 0x7ff00000, PT ;  /* 0x7ff000001400780c */ /* 0x000fda0003f25270 */
[----:B------:R-:W-:Y:S05]  /*3870*/  @P1 BRA `(.L_x_35) ;  /* 0x0000000000181947 */ /* 0x000fea0003800000 */
[----:B------:R-:W-:-:S13]  /*3880*/  FSETP.NAN.AND P0, PT, R5, R5, PT ;  /* 0x000000050500720b */ /* 0x000fda0003f08000 */
[----:B------:R-:W-:Y:S01]  /*3890*/  @P0 DADD R24, R18, 2 ;  /* 0x4000000012180429 */ /* 0x000fe20000000000 */
[----:B------:R-:W-:Y:S10]  /*38a0*/  @P0 BRA `(.L_x_35) ;  /* 0x00000000000c0947 */ /* 0x000ff40003800000 */
[----:B------:R-:W-:-:S14]  /*38b0*/  DSETP.NEU.AND P0, PT, |R18|, +INF , PT ;  /* 0x7ff000001200742a */ /* 0x000fdc0003f0d200 */
[----:B------:R-:W-:Y:S02]  /*38c0*/  @!P0 IMAD.MOV.U32 R24, RZ, RZ, 0x0 ;  /* 0x00000000ff188424 */ /* 0x000fe400078e00ff */
[----:B------:R-:W-:-:S07]  /*38d0*/  @!P0 IMAD.MOV.U32 R25, RZ, RZ, 0x7ff00000 ;  /* 0x7ff00000ff198424 */ /* 0x000fce00078e00ff */
.L_x_35:
[----:B------:R-:W-:Y:S05]  /*38e0*/  BSYNC.RECONVERGENT B2 ;  /* 0x0000000000027941 */ /* 0x000fea0003800200 */
.L_x_34:
[----:B------:R-:W-:Y:S01]  /*38f0*/  DMUL R24, RZ, R24 ;  /* 0x00000018ff187228 */ /* 0x000fe20000000000 */
[----:B------:R-:W-:Y:S01]  /*3900*/  FSETP.NEU.AND P0, PT, R5, 1, PT ;  /* 0x3f8000000500780b */ /* 0x000fe20003f0d000 */
[----:B------:R-:W-:Y:S02]  /*3910*/  IMAD.MOV.U32 R18, RZ, RZ, 0x3bbb989d ;  /* 0x3bbb989dff127424 */ /* 0x000fe400078e00ff */
[----:B------:R-:W-:-:S06]  /*3920*/  IMAD.MOV.U32 R19, RZ, RZ, 0x437c0000 ;  /* 0x437c0000ff137424 */ /* 0x000fcc00078e00ff */
[----:B------:R-:W0:Y:S02]  /*3930*/  F2F.F32.F64 R24, R24 ;  /* 0x0000001800187310 */ /* 0x000e240000301000 */
[----:B0-----:R-:W-:-:S05]  /*3940*/  FSEL R5, R24, RZ, P0 ;  /* 0x000000ff18057208 */ /* 0x001fca0000000000 */
[----:B------:R-:W-:-:S04]  /*3950*/  FFMA.SAT R18, R5, R18, 0.5 ;  /* 0x3f00000005127423 */ /* 0x000fc80000002012 */
[----:B------:R-:W-:-:S04]  /*3960*/  FFMA.RM R18, R18, R19, 12582913 ;  /* 0x4b40000112127423 */ /* 0x000fc80000004013 */
[C---:B------:R-:W-:Y:S01]  /*3970*/  FADD R20, R18.reuse, -12583039 ;  /* 0xcb40007f12147421 */ /* 0x040fe20000000000 */
[----:B------:R-:W-:-:S03]  /*3980*/  IMAD.SHL.U32 R18, R18, 0x800000, RZ ;  /* 0x0080000012127824 */ /* 0x000fc600078e00ff */
[----:B------:R-:W-:-:S04]  /*3990*/  FFMA R20, R5, 1.4426950216293334961, -R20 ;  /* 0x3fb8aa3b05147823 */ /* 0x000fc80000000814 */
[----:B------:R-:W-:-:S04]  /*39a0*/  FFMA R20, R5, 1.925963033500011079e-08, R20 ;  /* 0x32a5706005147823 */ /* 0x000fc80000000014 */
[----:B------:R-:W0:Y:S02]  /*39b0*/  MUFU.EX2 R5, R20 ;  /* 0x0000001400057308 */ /* 0x000e240000000800 */
[----:B0-----:R-:W-:Y:S01]  /*39c0*/  FMUL R21, R18, R5 ;  /* 0x0000000512157220 */ /* 0x001fe20000400000 */
[----:B------:R-:W-:Y:S06]  /*39d0*/  BRA `(.L_x_36) ;  /* 0x0000000000f87947 */ /* 0x000fec0003800000 */
.L_x_32:
        /* <DEDUP_REMOVED lines=8> */
.L_x_37:
[----:B------:R-:W-:Y:S01]  /*3a60*/  DADD R20, R18, 2 ;  /* 0x4000000012147429 */ /* 0x000fe20000000000 */
[----:B------:R-:W-:Y:S01]  /*3a70*/  FSETP.NEU.AND P0, PT, R5, RZ, PT ;  /* 0x000000ff0500720b */ /* 0x000fe20003f0d000 */
[----:B------:R-:W-:Y:S01]  /*3a80*/  BSSY.RECONVERGENT B2, `(.L_x_38) ;  /* 0x000000d000027945 */ /* 0x000fe20003800200 */
[----:B------:R-:W-:-:S07]  /*3a90*/  DADD R22, -RZ, |R12| ;  /* 0x00000000ff167229 */ /* 0x000fce000000050c */
[----:B------:R-:W-:Y:S02]  /*3aa0*/  LOP3.LUT R20, R21, 0x7ff00000, RZ, 0xc0, !PT ;  /* 0x7ff0000015147812 */ /* 0x000fe400078ec0ff */
[----:B------:R-:W-:Y:S02]  /*3ab0*/  FSEL R21, R25, RZ, P0 ;  /* 0x000000ff19157208 */ /* 0x000fe40000000000 */
[----:B------:R-:W-:Y:S02]  /*3ac0*/  ISETP.NE.AND P1, PT, R20, 0x7ff00000, PT ;  /* 0x7ff000001400780c */ /* 0x000fe40003f25270 */
[----:B------:R-:W-:-:S11]  /*3ad0*/  FSEL R20, R24, RZ, P0 ;  /* 0x000000ff18147208 */ /* 0x000fd60000000000 */
[----:B------:R-:W-:Y:S05]  /*3ae0*/  @P1 BRA `(.L_x_39) ;  /* 0x0000000000181947 */ /* 0x000fea0003800000 */
[----:B------:R-:W-:-:S13]  /*3af0*/  FSETP.NAN.AND P0, PT, R5, R5, PT ;  /* 0x000000050500720b */ /* 0x000fda0003f08000 */
[----:B------:R-:W-:Y:S01]  /*3b00*/  @P0 DADD R20, R18, 2 ;  /* 0x4000000012140429 */ /* 0x000fe20000000000 */
[----:B------:R-:W-:Y:S10]  /*3b10*/  @P0 BRA `(.L_x_39) ;  /* 0x00000000000c0947 */ /* 0x000ff40003800000 */
[----:B------:R-:W-:-:S14]  /*3b20*/  DSETP.NEU.AND P0, PT, |R18|, +INF , PT ;  /* 0x7ff000001200742a */ /* 0x000fdc0003f0d200 */
[----:B------:R-:W-:Y:S02]  /*3b30*/  @!P0 IMAD.MOV.U32 R20, RZ, RZ, 0x0 ;  /* 0x00000000ff148424 */ /* 0x000fe400078e00ff */
[----:B------:R-:W-:-:S07]  /*3b40*/  @!P0 IMAD.MOV.U32 R21, RZ, RZ, 0x7ff00000 ;  /* 0x7ff00000ff158424 */ /* 0x000fce00078e00ff */
.L_x_39:
[----:B------:R-:W-:Y:S05]  /*3b50*/  BSYNC.RECONVERGENT B2 ;  /* 0x0000000000027941 */ /* 0x000fea0003800200 */
.L_x_38:
[----:B------:R-:W-:Y:S01]  /*3b60*/  BSSY.RECONVERGENT B2, `(.L_x_40) ;  /* 0x0000005000027945 */ /* 0x000fe20003800200 */
[----:B------:R-:W-:Y:S01]  /*3b70*/  IMAD.MOV.U32 R24, RZ, RZ, R22 ;  /* 0x000000ffff187224 */ /* 0x000fe200078e0016 */
[----:B------:R-:W-:Y:S01]  /*3b80*/  MOV R45, 0x3bb0 ;  /* 0x00003bb0002d7802 */ /* 0x000fe20000000f00 */
[----:B------:R-:W-:-:S07]  /*3b90*/  IMAD.MOV.U32 R43, RZ, RZ, R23 ;  /* 0x000000ffff2b7224 */ /* 0x000fce00078e0017 */
[----:B------:R-:W-:Y:S05]  /*3ba0*/  CALL.REL.NOINC `($rtruncnorm_kernel$__internal_accurate_pow) ;  /* 0x0000000c000c7944 */ /* 0x000fea0003c00000 */
[----:B------:R-:W-:Y:S05]  /*3bb0*/  BSYNC.RECONVERGENT B2 ;  /* 0x0000000000027941 */ /* 0x000fea0003800200 */
.L_x_40:
[----:B------:R-:W-:Y:S01]  /*3bc0*/  FADD R26, -R41, R42 ;  /* 0x0000002a291a7221 */ /* 0x000fe20000000100 */
[----:B------:R-:W-:Y:S01]  /*3bd0*/  ISETP.NE.AND P2, PT, R11, 0x7ff00000, PT ;  /* 0x7ff000000b00780c */ /* 0x000fe20003f45270 */
[----:B------:R-:W-:Y:S02]  /*3be0*/  DSETP.NEU.AND P0, PT, |R12|, +INF , PT ;  /* 0x7ff000000c00742a */ /* 0x000fe40003f0d200 */
[----:B------:R-:W0:Y:S01]  /*3bf0*/  F2F.F64.F32 R18, R26 ;  /* 0x0000001a00127310 */ /* 0x000e220000201800 */
[C---:B------:R-:W-:Y:S02]  /*3c00*/  FSETP.NEU.AND P1, PT, R26.reuse, RZ, PT ;  /* 0x000000ff1a00720b */ /* 0x040fe40003f2d000 */
[----:B------:R-:W-:Y:S02]  /*3c10*/  FSETP.NEU.AND P3, PT, R26, 1, PT ;  /* 0x3f8000001a00780b */ /* 0x000fe40003f6d000 */
[----:B------:R-:W-:Y:S02]  /*3c20*/  FSEL R24, R24, RZ, P1 ;  /* 0x000000ff18187208 */ /* 0x000fe40000800000 */
[----:B------:R-:W-:-:S02]  /*3c30*/  FSEL R22, R25, RZ, P1 ;  /* 0x000000ff19167208 */ /* 0x000fc40000800000 */
[----:B------:R-:W-:Y:S02]  /*3c40*/  FSETP.NAN.AND P1, PT, R26, R26, PT ;  /* 0x0000001a1a00720b */ /* 0x000fe40003f28000 */
[----:B------:R-:W-:Y:S02]  /*3c50*/  FSEL R23, R24, RZ, P0 ;  /* 0x000000ff18177208 */ /* 0x000fe40000000000 */
[----:B------:R-:W-:Y:S01]  /*3c60*/  FSEL R25, R22, +QNAN , P0 ;  /* 0x7ff0000016197808 */ /* 0x000fe20000000000 */
[----:B0-----:R-:W-:Y:S01]  /*3c70*/  DADD R18, R18, 2 ;  /* 0x4000000012127429 */ /* 0x001fe20000000000 */
[----:B------:R-:W-:Y:S01]  /*3c80*/  FSETP.NEU.AND P0, PT, R5, 1, PT ;  /* 0x3f8000000500780b */ /* 0x000fe20003f0d000 */
[----:B------:R-:W-:-:S03]  /*3c90*/  IMAD.MOV.U32 R5, RZ, RZ, 0x3bbb989d ;  /* 0x3bbb989dff057424 */ /* 0x000fc600078e00ff */
[----:B------:R-:W-:Y:S02]  /*3ca0*/  FSEL R20, R20, RZ, P0 ;  /* 0x000000ff14147208 */ /* 0x000fe40000000000 */
[----:B------:R-:W-:-:S03]  /*3cb0*/  FSEL R21, R21, 1.875, P0 ;  /* 0x3ff0000015157808 */ /* 0x000fc60000000000 */
[----:B------:R-:W-:Y:S02]  /*3cc0*/  @!P2 FSEL R24, R18, R23, P1 ;  /* 0x000000171218a208 */ /* 0x000fe40000800000 */
[----:B------:R-:W-:Y:S02]  /*3cd0*/  @!P2 FSEL R22, R19, R25, P1 ;  /* 0x000000191316a208 */ /* 0x000fe40000800000 */
[----:B------:R-:W-:Y:S02]  /*3ce0*/  FSEL R18, R24, RZ, P3 ;  /* 0x000000ff18127208 */ /* 0x000fe40001800000 */
[----:B------:R-:W-:-:S06]  /*3cf0*/  FSEL R19, R22, 1.875, P3 ;  /* 0x3ff0000016137808 */ /* 0x000fcc0001800000 */
[----:B------:R-:W-:Y:S01]  /*3d00*/  DADD R18, R18, -R20 ;  /* 0x0000000012127229 */ /* 0x000fe20000000814 */
[----:B------:R-:W-:-:S07]  /*3d10*/  IMAD.MOV.U32 R20, RZ, RZ, 0x437c0000 ;  /* 0x437c0000ff147424 */ /* 0x000fce00078e00ff */
[----:B------:R-:W-:-:S10]  /*3d20*/  DMUL R18, RZ, R18 ;  /* 0x00000012ff127228 */ /* 0x000fd40000000000 */
[----:B------:R-:W0:Y:S02]  /*3d30*/  F2F.F32.F64 R18, R18 ;  /* 0x0000001200127310 */ /* 0x000e240000301000 */
[----:B0-----:R-:W-:-:S04]  /*3d40*/  FFMA.SAT R5, R18, R5, 0.5 ;  /* 0x3f00000012057423 */ /* 0x001fc80000002005 */
[----:B------:R-:W-:-:S04]  /*3d50*/  FFMA.RM R5, R5, R20, 12582913 ;  /* 0x4b40000105057423 */ /* 0x000fc80000004014 */
[C---:B------:R-:W-:Y:S01]  /*3d60*/  FADD R21, R5.reuse, -12583039 ;  /* 0xcb40007f05157421 */ /* 0x040fe20000000000 */
[----:B------:R-:W-:-:S03]  /*3d70*/  IMAD.SHL.U32 R5, R5, 0x800000, RZ ;  /* 0x0080000005057824 */ /* 0x000fc600078e00ff */
[----:B------:R-:W-:-:S04]  /*3d80*/  FFMA R21, R18, 1.4426950216293334961, -R21 ;  /* 0x3fb8aa3b12157823 */ /* 0x000fc80000000815 */
[----:B------:R-:W-:-:S06]  /*3d90*/  FFMA R20, R18, 1.925963033500011079e-08, R21 ;  /* 0x32a5706012147823 */ /* 0x000fcc0000000015 */
[----:B------:R-:W0:Y:S02]  /*3da0*/  MUFU.EX2 R20, R20 ;  /* 0x0000001400147308 */ /* 0x000e240000000800 */
[----:B0-----:R-:W-:-:S07]  /*3db0*/  FMUL R21, R5, R20 ;  /* 0x0000001405157220 */ /* 0x001fce0000400000 */
.L_x_36:
[----:B------:R-:W-:Y:S05]  /*3dc0*/  BSYNC.RECONVERGENT B1 ;  /* 0x0000000000017941 */ /* 0x000fea0003800200 */
.L_x_31:
[----:B------:R-:W-:Y:S01]  /*3dd0*/  SHF.R.U32.HI R5, RZ, 0x2, R10 ;  /* 0x00000002ff057819 */ /* 0x000fe2000001160a */
[----:B------:R-:W-:Y:S01]  /*3de0*/  VIADD R44, R44, 0xb0f8a ;  /* 0x000b0f8a2c2c7836 */ /* 0x000fe20000000000 */
[----:B------:R-:W-:Y:S01]  /*3df0*/  BSSY.RECONVERGENT B1, `(.L_x_41) ;  /* 0x0000017000017945 */ /* 0x000fe20003800200 */
[----:B------:R-:W-:Y:S01]  /*3e00*/  IMAD.MOV.U32 R19, RZ, RZ, 0x2f800000 ;  /* 0x2f800000ff137424 */ /* 0x000fe200078e00ff */
[----:B------:R-:W-:Y:S01]  /*3e10*/  LOP3.LUT R5, R5, R10, RZ, 0x3c, !PT ;  /* 0x0000000a05057212 */ /* 0x000fe200078e3cff */
[----:B------:R-:W-:-:S04]  /*3e20*/  IMAD.SHL.U32 R10, R4, 0x10, RZ ;  /* 0x00000010040a7824 */ /* 0x000fc800078e00ff */
[----:B------:R-:W-:-:S05]  /*3e30*/  IMAD.SHL.U32 R18, R5, 0x2, RZ ;  /* 0x0000000205127824 */ /* 0x000fca00078e00ff */
[----:B------:R-:W-:-:S04]  /*3e40*/  LOP3.LUT R5, R5, R18, R10, 0x96, !PT ;  /* 0x0000001205057212 */ /* 0x000fc800078e960a */
[----:B------:R-:W-:-:S05]  /*3e50*/  LOP3.LUT R5, R5, R4, RZ, 0x3c, !PT ;  /* 0x0000000405057212 */ /* 0x000fca00078e3cff */
[----:B------:R-:W-:-:S05]  /*3e60*/  IMAD.IADD R10, R5, 0x1, R44 ;  /* 0x00000001050a7824 */ /* 0x000fca00078e022c */
[----:B------:R-:W-:-:S05]  /*3e70*/  I2FP.F32.U32 R10, R10 ;  /* 0x0000000a000a7245 */ /* 0x000fca0000201000 */
[----:B------:R-:W-:-:S05]  /*3e80*/  FFMA R20, R10, R19, 1.1641532182693481445e-10 ;  /* 0x2f0000000a147423 */ /* 0x000fca0000000013 */
[----:B------:R-:W-:-:S13]  /*3e90*/  FSETP.GEU.AND P0, PT, R20, R21, PT ;  /* 0x000000151400720b */ /* 0x000fda0003f0e000 */
[----:B------:R-:W-:Y:S05]  /*3ea0*/  @P0 BRA `(.L_x_42) ;  /* 0x00000000002c0947 */ /* 0x000fea0003800000 */
[----:B------:R-:W-:Y:S01]  /*3eb0*/  FSETP.GEU.AND P1, PT, R8, R9, PT ;  /* 0x000000090800720b */ /* 0x000fe20003f2e000 */
[----:B------:R-:W0:-:S12]  /*3ec0*/  LDC.64 R18, c[0x0][0x380] ;  /* 0x0000e000ff127b82 */ /* 0x000e180000000a00 */
[----:B------:R-:W2:Y:S04]  /*3ed0*/  @!P1 LDG.E R23, desc[UR8][R16.64] ;  /* 0x0000000810179981 */ /* 0x000ea8000c1e1900 */
[----:B------:R-:W2:Y:S01]  /*3ee0*/  @!P1 LDG.E R10, desc[UR8][R14.64] ;  /* 0x000000080e0a9981 */ /* 0x000ea2000c1e1900 */
[----:B0-----:R-:W-:-:S04]  /*3ef0*/  IMAD.WIDE R18, R0, 0x4, R18 ;  /* 0x0000000400127825 */ /* 0x001fc800078e0212 */
[----:B--2---:R-:W-:-:S05]  /*3f00*/  @!P1 FFMA R23, -R2, R10, R23 ;  /* 0x0000000a02179223 */ /* 0x004fca0000000117 */
[----:B------:R0:W-:Y:S04]  /*3f10*/  @!P1 STG.E desc[UR8][R18.64], R23 ;  /* 0x0000001712009986 */ /* 0x0001e8000c101908 */
[----:B------:R-:W2:Y:S04]  /*3f20*/  @P1 LDG.E R25, desc[UR8][R16.64] ;  /* 0x0000000810191981 */ /* 0x000ea8000c1e1900 */
[----:B------:R-:W2:Y:S02]  /*3f30*/  @P1 LDG.E R10, desc[UR8][R14.64] ;  /* 0x000000080e0a1981 */ /* 0x000ea4000c1e1900 */
[----:B--2---:R-:W-:-:S05]  /*3f40*/  @P1 FFMA R25, R2, R10, R25 ;  /* 0x0000000a02191223 */ /* 0x004fca0000000019 */
[----:B------:R0:W-:Y:S02]  /*3f50*/  @P1 STG.E desc[UR8][R18.64], R25 ;  /* 0x0000001912001986 */ /* 0x0001e4000c101908 */
.L_x_42:
[----:B------:R-:W-:Y:S05]  /*3f60*/  BSYNC.RECONVERGENT B1 ;  /* 0x0000000000017941 */ /* 0x000fea0003800200 */
.L_x_41:
[----:B------:R-:W-:Y:S02]  /*3f70*/  FSETP.GEU.AND P2, PT, R20, R21, PT ;  /* 0x000000151400720b */ /* 0x000fe40003f4e000 */
[----:B------:R-:W-:-:S13]  /*3f80*/  ISETP.GE.AND P1, PT, R40, UR10, PT ;  /* 0x0000000a28007c0c */ /* 0x000fda000bf26270 */
[----:B------:R-:W-:Y:S05]  /*3f90*/  @!P1 BRA P2, `(.L_x_43) ;  /* 0xfffffff4000c9947 */ /* 0x000fea000103ffff */
.L_x_28:
[----:B------:R-:W-:Y:S05]  /*3fa0*/  BSYNC.RECONVERGENT B0 ;  /* 0x0000000000007941 */ /* 0x000fea0003800200 */
.L_x_27:
[----:B------:R-:W-:Y:S05]  /*3fb0*/  @!P0 EXIT ;  /* 0x000000000000894d */ /* 0x000fea0003800000 */
[----:B------:R-:W1:Y:S01]  /*3fc0*/  LDC.64 R2, c[0x0][0x380] ;  /* 0x0000e000ff027b82 */ /* 0x000e620000000a00 */
[----:B------:R-:W-:Y:S02]  /*3fd0*/  IMAD.MOV.U32 R5, RZ, RZ, -0x3b864000 ;  /* 0xc479c000ff057424 */ /* 0x000fe400078e00ff */
[----:B-1----:R-:W-:-:S05]  /*3fe0*/  IMAD.WIDE R2, R0, 0x4, R2 ;  /* 0x0000000400027825 */ /* 0x002fca00078e0202 */
[----:B------:R-:W-:Y:S01]  /*3ff0*/  STG.E desc[UR8][R2.64], R5 ;  /* 0x0000000502007986 */ /* 0x000fe2000c101908 */
[----:B------:R-:W-:Y:S05]  /*4000*/  EXIT ;  /* 0x000000000000794d */ /* 0x000fea0003800000 */
        .weak           $__internal_0_$__cuda_sm20_sqrt_rn_f32_slowpath
        .type           $__internal_0_$__cuda_sm20_sqrt_rn_f32_slowpath,@function
        .size           $__internal_0_$__cuda_sm20_sqrt_rn_f32_slowpath,($__internal_1_$__cuda_sm3x_div_rn_noftz_f32_slowpath - $__internal_0_$__cuda_sm20_sqrt_rn_f32_slowpath)
$__internal_0_$__cuda_sm20_sqrt_rn_f32_slowpath:
[----:B------:R-:W-:-:S13]  /*4010*/  LOP3.LUT P1, RZ, R10, 0x7fffffff, RZ, 0xc0, !PT ;  /* 0x7fffffff0aff7812 */ /* 0x000fda000782c0ff */
[----:B------:R-:W-:Y:S01]  /*4020*/  @!P1 IMAD.MOV.U32 R22, RZ, RZ, R10 ;  /* 0x000000ffff169224 */ /* 0x000fe200078e000a */
[----:B------:R-:W-:Y:S06]  /*4030*/  @!P1 BRA `(.L_x_44) ;  /* 0x0000000000409947 */ /* 0x000fec0003800000 */
[----:B------:R-:W-:-:S13]  /*4040*/  FSETP.GEU.FTZ.AND P1, PT, R10, RZ, PT ;  /* 0x000000ff0a00720b */ /* 0x000fda0003f3e000 */
[----:B------:R-:W-:Y:S01]  /*4050*/  @!P1 IMAD.MOV.U32 R22, RZ, RZ, 0x7fffffff ;  /* 0x7fffffffff169424 */ /* 0x000fe200078e00ff */
[----:B------:R-:W-:Y:S06]  /*4060*/  @!P1 BRA `(.L_x_44) ;  /* 0x0000000000349947 */ /* 0x000fec0003800000 */
[----:B------:R-:W-:-:S13]  /*4070*/  FSETP.GTU.FTZ.AND P1, PT, |R10|, +INF , PT ;  /* 0x7f8000000a00780b */ /* 0x000fda0003f3c200 */
[----:B------:R-:W-:Y:S01]  /*4080*/  @P1 FADD.FTZ R22, R10, 1 ;  /* 0x3f8000000a161421 */ /* 0x000fe20000010000 */
[----:B------:R-:W-:Y:S06]  /*4090*/  @P1 BRA `(.L_x_44) ;  /* 0x0000000000281947 */ /* 0x000fec0003800000 */
[----:B------:R-:W-:-:S13]  /*40a0*/  FSETP.NEU.FTZ.AND P1, PT, |R10|, +INF , PT ;  /* 0x7f8000000a00780b */ /* 0x000fda0003f3d200 */
[----:B------:R-:W-:-:S04]  /*40b0*/  @P1 FFMA R24, R10, 1.84467440737095516160e+19, RZ ;  /* 0x5f8000000a181823 */ /* 0x000fc800000000ff */
[----:B------:R-:W0:Y:S02]  /*40c0*/  @P1 MUFU.RSQ R27, R24 ;  /* 0x00000018001b1308 */ /* 0x000e240000001400 */
[----:B0-----:R-:W-:Y:S01]  /*40d0*/  @P1 FMUL.FTZ R29, R24, R27 ;  /* 0x0000001b181d1220 */ /* 0x001fe20000410000 */
[----:B------:R-:W-:-:S03]  /*40e0*/  @P1 FMUL.FTZ R27, R27, 0.5 ;  /* 0x3f0000001b1b1820 */ /* 0x000fc60000410000 */
[----:B------:R-:W-:-:S04]  /*40f0*/  @P1 FADD.FTZ R22, -R29, -RZ ;  /* 0x800000ff1d161221 */ /* 0x000fc80000010100 */
[----:B------:R-:W-:Y:S01]  /*4100*/  @P1 FFMA R26, R29, R22, R24 ;  /* 0x000000161d1a1223 */ /* 0x000fe20000000018 */
[----:B------:R-:W-:-:S03]  /*4110*/  @!P1 IMAD.MOV.U32 R22, RZ, RZ, R10 ;  /* 0x000000ffff169224 */ /* 0x000fc600078e000a */
[----:B------:R-:W-:-:S04]  /*4120*/  @P1 FFMA R26, R26, R27, R29 ;  /* 0x0000001b1a1a1223 */ /* 0x000fc8000000001d */
[----:B------:R-:W-:-:S07]  /*4130*/  @P1 FMUL.FTZ R22, R26, 2.3283064365386962891e-10 ;  /* 0x2f8000001a161820 */ /* 0x000fce0000410000 */
.L_x_44:
[----:B------:R-:W-:Y:S02]  /*4140*/  IMAD.MOV.U32 R26, RZ, RZ, R28 ;  /* 0x000000ffff1a7224 */ /* 0x000fe400078e001c */
[----:B------:R-:W-:-:S04]  /*4150*/  IMAD.MOV.U32 R27, RZ, RZ, 0x0 ;  /* 0x00000000ff1b7424 */ /* 0x000fc800078e00ff */
[----:B------:R-:W-:Y:S05]  /*4160*/  RET.REL.NODEC R26 `(rtruncnorm_kernel) ;  /* 0xffffffbc1aa47950 */ /* 0x000fea0003c3ffff */
        .weak           $__internal_1_$__cuda_sm3x_div_rn_noftz_f32_slowpath
        .type           $__internal_1_$__cuda_sm3x_div_rn_noftz_f32_slowpath,@function
        .size           $__internal_1_$__cuda_sm3x_div_rn_noftz_f32_slowpath,($rtruncnorm_kernel$__internal_accurate_pow - $__internal_1_$__cuda_sm3x_div_rn_noftz_f32_slowpath)
$__internal_1_$__cuda_sm3x_div_rn_noftz_f32_slowpath:
[--C-:B------:R-:W-:Y:S01]  /*4170*/  SHF.R.U32.HI R20, RZ, 0x17, R41.reuse ;  /* 0x00000017ff147819 */ /* 0x100fe20000011629 */
[----:B------:R-:W-:Y:S01]  /*4180*/  BSSY.RECONVERGENT B2, `(.L_x_45) ;  /* 0x0000063000027945 */ /* 0x000fe20003800200 */
[----:B------:R-:W-:Y:S02]  /*4190*/  SHF.R.U32.HI R19, RZ, 0x17, R2 ;  /* 0x00000017ff137819 */ /* 0x000fe40000011602 */
[----:B------:R-:W-:Y:S02]  /*41a0*/  LOP3.LUT R26, R20, 0xff, RZ, 0xc0, !PT ;  /* 0x000000ff141a7812 */ /* 0x000fe400078ec0ff */
[----:B------:R-:W-:Y:S01]  /*41b0*/  LOP3.LUT R24, R19, 0xff, RZ, 0xc0, !PT ;  /* 0x000000ff13187812 */ /* 0x000fe200078ec0ff */
[----:B------:R-:W-:Y:S02]  /*41c0*/  IMAD.MOV.U32 R19, RZ, RZ, R41 ;  /* 0x000000ffff137224 */ /* 0x000fe400078e0029 */
[----:B------:R-:W-:Y:S02]  /*41d0*/  VIADD R22, R26, 0xffffffff ;  /* 0xffffffff1a167836 */ /* 0x000fe40000000000 */
[----:B------:R-:W-:-:S03]  /*41e0*/  VIADD R21, R24, 0xffffffff ;  /* 0xffffffff18157836 */ /* 0x000fc60000000000 */
[----:B------:R-:W-:-:S04]  /*41f0*/  ISETP.GT.U32.AND P1, PT, R22, 0xfd, PT ;  /* 0x000000fd1600780c */ /* 0x000fc80003f24070 */
[----:B------:R-:W-:-:S13]  /*4200*/  ISETP.GT.U32.OR P1, PT, R21, 0xfd, P1 ;  /* 0x000000fd1500780c */ /* 0x000fda0000f24470 */
[----:B------:R-:W-:Y:S01]  /*4210*/  @!P1 IMAD.MOV.U32 R20, RZ, RZ, RZ ;  /* 0x000000ffff149224 */ /* 0x000fe200078e00ff */
[----:B------:R-:W-:Y:S06]  /*4220*/  @!P1 BRA `(.L_x_46) ;  /* 0x00000000005c9947 */ /* 0x000fec0003800000 */
[----:B------:R-:W-:Y:S02]  /*4230*/  FSETP.GTU.FTZ.AND P1, PT, |R2|, +INF , PT ;  /* 0x7f8000000200780b */ /* 0x000fe40003f3c200 */
[----:B------:R-:W-:-:S04]  /*4240*/  FSETP.GTU.FTZ.AND P2, PT, |R41|, +INF , PT ;  /* 0x7f8000002900780b */ /* 0x000fc80003f5c200 */
[----:B------:R-:W-:-:S13]  /*4250*/  PLOP3.LUT P1, PT, P1, P2, PT, 0xf8, 0x8f ;  /* 0x00000000008f781c */ /* 0x000fda0000f25f70 */
[----:B------:R-:W-:Y:S05]  /*4260*/  @P1 BRA `(.L_x_47) ;  /* 0x00000004004c1947 */ /* 0x000fea0003800000 */
[----:B------:R-:W-:-:S13]  /*4270*/  LOP3.LUT P1, RZ, R19, 0x7fffffff, R2, 0xc8, !PT ;  /* 0x7fffffff13ff7812 */ /* 0x000fda000782c802 */
[----:B------:R-:W-:Y:S05]  /*4280*/  @!P1 BRA `(.L_x_48) ;  /* 0x00000004003c9947 */ /* 0x000fea0003800000 */
[C---:B------:R-:W-:Y:S02]  /*4290*/  FSETP.NEU.FTZ.AND P2, PT, |R2|.reuse, +INF , PT ;  /* 0x7f8000000200780b */ /* 0x040fe40003f5d200 */
[----:B------:R-:W-:Y:S02]  /*42a0*/  FSETP.NEU.FTZ.AND P3, PT, |R41|, +INF , PT ;  /* 0x7f8000002900780b */ /* 0x000fe40003f7d200 */
[----:B------:R-:W-:-:S11]  /*42b0*/  FSETP.NEU.FTZ.AND P1, PT, |R2|, +INF , PT ;  /* 0x7f8000000200780b */ /* 0x000fd60003f3d200 */
[----:B------:R-:W-:Y:S05]  /*42c0*/  @!P3 BRA !P2, `(.L_x_48) ;  /* 0x00000004002cb947 */ /* 0x000fea0005000000 */
[----:B------:R-:W-:-:S04]  /*42d0*/  LOP3.LUT P2, RZ, R2, 0x7fffffff, RZ, 0xc0, !PT ;  /* 0x7fffffff02ff7812 */ /* 0x000fc8000784c0ff */
[----:B------:R-:W-:-:S13]  /*42e0*/  PLOP3.LUT P2, PT, P3, P2, PT, 0x2f, 0xf2 ;  /* 0x0000000000f2781c */ /* 0x000fda0001f44577 */
[----:B------:R-:W-:Y:S05]  /*42f0*/  @P2 BRA `(.L_x_49) ;  /* 0x0000000400182947 */ /* 0x000fea0003800000 */
[----:B------:R-:W-:-:S04]  /*4300*/  LOP3.LUT P2, RZ, R19, 0x7fffffff, RZ, 0xc0, !PT ;  /* 0x7fffffff13ff7812 */ /* 0x000fc8000784c0ff */
[----:B------:R-:W-:-:S13]  /*4310*/  PLOP3.LUT P1, PT, P1, P2, PT, 0x2f, 0xf2 ;  /* 0x0000000000f2781c */ /* 0x000fda0000f24577 */
[----:B------:R-:W-:Y:S05]  /*4320*/  @P1 BRA `(.L_x_50) ;  /* 0x0000000400001947 */ /* 0x000fea0003800000 */
[----:B------:R-:W-:Y:S02]  /*4330*/  ISETP.GE.AND P1, PT, R21, RZ, PT ;  /* 0x000000ff1500720c */ /* 0x000fe40003f26270 */
[----:B------:R-:W-:-:S11]  /*4340*/  ISETP.GE.AND P2, PT, R22, RZ, PT ;  /* 0x000000ff1600720c */ /* 0x000fd60003f46270 */
[----:B------:R-:W-:Y:S02]  /*4350*/  @P1 IMAD.MOV.U32 R20, RZ, RZ, RZ ;  /* 0x000000ffff141224 */ /* 0x000fe400078e00ff */
[----:B------:R-:W-:Y:S01]  /*4360*/  @!P1 FFMA R2, R2, 1.84467440737095516160e+19, RZ ;  /* 0x5f80000002029823 */ /* 0x000fe200000000ff */
[----:B------:R-:W-:Y:S02]  /*4370*/  @!P1 IMAD.MOV.U32 R20, RZ, RZ, -0x40 ;  /* 0xffffffc0ff149424 */ /* 0x000fe400078e00ff */
[----:B------:R-:W-:Y:S02]  /*4380*/  @!P2 FFMA R19, R41, 1.84467440737095516160e+19, RZ ;  /* 0x5f8000002913a823 */ /* 0x000fe400000000ff */
[----:B------:R-:W-:-:S07]  /*4390*/  @!P2 VIADD R20, R20, 0x40 ;  /* 0x000000401414a836 */ /* 0x000fce0000000000 */
.L_x_46:
[----:B------:R-:W-:Y:S01]  /*43a0*/  LEA R22, R26, 0xc0800000, 0x17 ;  /* 0xc08000001a167811 */ /* 0x000fe200078eb8ff */
[----:B------:R-:W-:Y:S04]  /*43b0*/  BSSY.RECONVERGENT B3, `(.L_x_51) ;  /* 0x0000036000037945 */ /* 0x000fe80003800200 */
[----:B------:R-:W-:Y:S02]  /*43c0*/  IMAD.IADD R22, R19, 0x1, -R22 ;  /* 0x0000000113167824 */ /* 0x000fe400078e0a16 */
[----:B------:R-:W-:Y:S02]  /*43d0*/  VIADD R19, R24, 0xffffff81 ;  /* 0xffffff8118137836 */ /* 0x000fe40000000000 */
[----:B------:R-:W0:Y:S01]  /*43e0*/  MUFU.RCP R21, R22 ;  /* 0x0000001600157308 */ /* 0x000e220000001000 */
[----:B------:R-:W-:Y:S01]  /*43f0*/  FADD.FTZ R23, -R22, -RZ ;  /* 0x800000ff16177221 */ /* 0x000fe20000010100 */
[----:B------:R-:W-:-:S03]  /*4400*/  IMAD R2, R19, -0x800000, R2 ;  /* 0xff80000013027824 */ /* 0x000fc600078e0202 */
[----:B0-----:R-:W-:-:S04]  /*4410*/  FFMA R24, R21, R23, 1 ;  /* 0x3f80000015187423 */ /* 0x001fc80000000017 */
[----:B------:R-:W-:-:S04]  /*4420*/  FFMA R28, R21, R24, R21 ;  /* 0x00000018151c7223 */ /* 0x000fc80000000015 */
[----:B------:R-:W-:-:S04]  /*4430*/  FFMA R21, R2, R28, RZ ;  /* 0x0000001c02157223 */ /* 0x000fc800000000ff */
[----:B------:R-:W-:-:S04]  /*4440*/  FFMA R24, R23, R21, R2 ;  /* 0x0000001517187223 */ /* 0x000fc80000000002 */
[----:B------:R-:W-:Y:S01]  /*4450*/  FFMA R25, R28, R24, R21 ;  /* 0x000000181c197223 */ /* 0x000fe20000000015 */
[----:B------:R-:W-:-:S03]  /*4460*/  IADD3 R21, PT, PT, R19, 0x7f, -R26 ;  /* 0x0000007f13157810 */ /* 0x000fc60007ffe81a */
[----:B------:R-:W-:Y:S02]  /*4470*/  FFMA R24, R23, R25, R2 ;  /* 0x0000001917187223 */ /* 0x000fe40000000002 */
[----:B------:R-:W-:Y:S02]  /*4480*/  IMAD.IADD R21, R21, 0x1, R20 ;  /* 0x0000000115157824 */ /* 0x000fe400078e0214 */
[----:B------:R-:W-:-:S05]  /*4490*/  FFMA R2, R28, R24, R25 ;  /* 0x000000181c027223 */ /* 0x000fca0000000019 */
[----:B------:R-:W-:-:S04]  /*44a0*/  SHF.R.U32.HI R19, RZ, 0x17, R2 ;  /* 0x00000017ff137819 */ /* 0x000fc80000011602 */
[----:B------:R-:W-:-:S05]  /*44b0*/  LOP3.LUT R19, R19, 0xff, RZ, 0xc0, !PT ;  /* 0x000000ff13137812 */ /* 0x000fca00078ec0ff */
[----:B------:R-:W-:-:S04]  /*44c0*/  IMAD.IADD R23, R19, 0x1, R21 ;  /* 0x0000000113177824 */ /* 0x000fc800078e0215 */
[----:B------:R-:W-:-:S05]  /*44d0*/  VIADD R19, R23, 0xffffffff ;  /* 0xffffffff17137836 */ /* 0x000fca0000000000 */
[----:B------:R-:W-:-:S13]  /*44e0*/  ISETP.GE.U32.AND P1, PT, R19, 0xfe, PT ;  /* 0x000000fe1300780c */ /* 0x000fda0003f26070 */
[----:B------:R-:W-:Y:S05]  /*44f0*/  @!P1 BRA `(.L_x_52) ;  /* 0x0000000000809947 */ /* 0x000fea0003800000 */
[----:B------:R-:W-:-:S13]  /*4500*/  ISETP.GT.AND P1, PT, R23, 0xfe, PT ;  /* 0x000000fe1700780c */ /* 0x000fda0003f24270 */
[----:B------:R-:W-:Y:S05]  /*4510*/  @P1 BRA `(.L_x_53) ;  /* 0x00000000006c1947 */ /* 0x000fea0003800000 */
[----:B------:R-:W-:-:S13]  /*4520*/  ISETP.GE.AND P1, PT, R23, 0x1, PT ;  /* 0x000000011700780c */ /* 0x000fda0003f26270 */
[----:B------:R-:W-:Y:S05]  /*4530*/  @P1 BRA `(.L_x_54) ;  /* 0x0000000000741947 */ /* 0x000fea0003800000 */
[----:B------:R-:W-:Y:S02]  /*4540*/  ISETP.GE.AND P1, PT, R23, -0x18, PT ;  /* 0xffffffe81700780c */ /* 0x000fe40003f26270 */
[----:B------:R-:W-:-:S11]  /*4550*/  LOP3.LUT R2, R2, 0x80000000, RZ, 0xc0, !PT ;  /* 0x8000000002027812 */ /* 0x000fd600078ec0ff */
[----:B------:R-:W-:Y:S05]  /*4560*/  @!P1 BRA `(.L_x_54) ;  /* 0x0000000000689947 */ /* 0x000fea0003800000 */
[CCC-:B------:R-:W-:Y:S01]  /*4570*/  FFMA.RZ R19, R28.reuse, R24.reuse, R25.reuse ;  /* 0x000000181c137223 */ /* 0x1c0fe2000000c019 */
[C---:B------:R-:W-:Y:S02]  /*4580*/  VIADD R22, R23.reuse, 0x20 ;  /* 0x0000002017167836 */ /* 0x040fe40000000000 */
[CCC-:B------:R-:W-:Y:S01]  /*4590*/  FFMA.RM R20, R28.reuse, R24.reuse, R25.reuse ;  /* 0x000000181c147223 */ /* 0x1c0fe20000004019 */
[----:B------:R-:W-:Y:S02]  /*45a0*/  ISETP.NE.AND P3, PT, R23, RZ, PT ;  /* 0x000000ff1700720c */ /* 0x000fe40003f65270 */
[----:B------:R-:W-:Y:S01]  /*45b0*/  LOP3.LUT R21, R19, 0x7fffff, RZ, 0xc0, !PT ;  /* 0x007fffff13157812 */ /* 0x000fe200078ec0ff */
[----:B------:R-:W-:Y:S01]  /*45c0*/  FFMA.RP R19, R28, R24, R25 ;  /* 0x000000181c137223 */ /* 0x000fe20000008019 */
[----:B------:R-:W-:Y:S01]  /*45d0*/  ISETP.NE.AND P2, PT, R23, RZ, PT ;  /* 0x000000ff1700720c */ /* 0x000fe20003f45270 */
[----:B------:R-:W-:Y:S01]  /*45e0*/  IMAD.MOV R23, RZ, RZ, -R23 ;  /* 0x000000ffff177224 */ /* 0x000fe200078e0a17 */
[----:B------:R-:W-:-:S02]  /*45f0*/  LOP3.LUT R21, R21, 0x800000, RZ, 0xfc, !PT ;  /* 0x0080000015157812 */ /* 0x000fc400078efcff */
[----:B------:R-:W-:Y:S02]  /*4600*/  FSETP.NEU.FTZ.AND P1, PT, R19, R20, PT ;  /* 0x000000141300720b */ /* 0x000fe40003f3d000 */
[----:B------:R-:W-:Y:S02]  /*4610*/  SHF.L.U32 R22, R21, R22, RZ ;  /* 0x0000001615167219 */ /* 0x000fe400000006ff */
[----:B------:R-:W-:Y:S02]  /*4620*/  SEL R20, R23, RZ, P3 ;  /* 0x000000ff17147207 */ /* 0x000fe40001800000 */
[----:B------:R-:W-:Y:S02]  /*4630*/  ISETP.NE.AND P2, PT, R22, RZ, P2 ;  /* 0x000000ff1600720c */ /* 0x000fe40001745270 */
[----:B------:R-:W-:Y:S02]  /*4640*/  SHF.R.U32.HI R20, RZ, R20, R21 ;  /* 0x00000014ff147219 */ /* 0x000fe40000011615 */
[----:B------:R-:W-:-:S02]  /*4650*/  PLOP3.LUT P1, PT, P1, P2, PT, 0xf8, 0x8f ;  /* 0x00000000008f781c */ /* 0x000fc40000f25f70 */
[----:B------:R-:W-:Y:S02]  /*4660*/  SHF.R.U32.HI R22, RZ, 0x1, R20 ;  /* 0x00000001ff167819 */ /* 0x000fe40000011614 */
[----:B------:R-:W-:-:S04]  /*4670*/  SEL R19, RZ, 0x1, !P1 ;  /* 0x00000001ff137807 */ /* 0x000fc80004800000 */
[----:B------:R-:W-:-:S04]  /*4680*/  LOP3.LUT R19, R19, 0x1, R22, 0xf8, !PT ;  /* 0x0000000113137812 */ /* 0x000fc800078ef816 */
[----:B------:R-:W-:-:S05]  /*4690*/  LOP3.LUT R19, R19, R20, RZ, 0xc0, !PT ;  /* 0x0000001413137212 */ /* 0x000fca00078ec0ff */
[----:B------:R-:W-:-:S05]  /*46a0*/  IMAD.IADD R19, R22, 0x1, R19 ;  /* 0x0000000116137824 */ /* 0x000fca00078e0213 */
[----:B------:R-:W-:Y:S01]  /*46b0*/  LOP3.LUT R2, R19, R2, RZ, 0xfc, !PT ;  /* 0x0000000213027212 */ /* 0x000fe200078efcff */
[----:B------:R-:W-:Y:S06]  /*46c0*/  BRA `(.L_x_54) ;  /* 0x0000000000107947 */ /* 0x000fec0003800000 */
.L_x_53:
[----:B------:R-:W-:-:S04]  /*46d0*/  LOP3.LUT R2, R2, 0x80000000, RZ, 0xc0, !PT ;  /* 0x8000000002027812 */ /* 0x000fc800078ec0ff */
[----:B------:R-:W-:Y:S01]  /*46e0*/  LOP3.LUT R2, R2, 0x7f800000, RZ, 0xfc, !PT ;  /* 0x7f80000002027812 */ /* 0x000fe200078efcff */
[----:B------:R-:W-:Y:S06]  /*46f0*/  BRA `(.L_x_54) ;  /* 0x0000000000047947 */ /* 0x000fec0003800000 */
.L_x_52:
[----:B------:R-:W-:-:S07]  /*4700*/  IMAD R2, R21, 0x800000, R2 ;  /* 0x0080000015027824 */ /* 0x000fce00078e0202 */
.L_x_54:
[----:B------:R-:W-:Y:S05]  /*4710*/  BSYNC.RECONVERGENT B3 ;  /* 0x0000000000037941 */ /* 0x000fea0003800200 */
.L_x_51:
[----:B------:R-:W-:Y:S05]  /*4720*/  BRA `(.L_x_55) ;  /* 0x0000000000207947 */ /* 0x000fea0003800000 */
.L_x_50:
[----:B------:R-:W-:-:S04]  /*4730*/  LOP3.LUT R2, R19, 0x80000000, R2, 0x48, !PT ;  /* 0x8000000013027812 */ /* 0x000fc800078e4802 */
[----:B------:R-:W-:Y:S01]  /*4740*/  LOP3.LUT R2, R2, 0x7f800000, RZ, 0xfc, !PT ;  /* 0x7f80000002027812 */ /* 0x000fe200078efcff */
[----:B------:R-:W-:Y:S06]  /*4750*/  BRA `(.L_x_55) ;  /* 0x0000000000147947 */ /* 0x000fec0003800000 */
.L_x_49:
[----:B------:R-:W-:Y:S01]  /*4760*/  LOP3.LUT R2, R19, 0x80000000, R2, 0x48, !PT ;  /* 0x8000000013027812 */ /* 0x000fe200078e4802 */
[----:B------:R-:W-:Y:S06]  /*4770*/  BRA `(.L_x_55) ;  /* 0x00000000000c7947 */ /* 0x000fec0003800000 */
.L_x_48:
[----:B------:R-:W0:Y:S01]  /*4780*/  MUFU.RSQ R2, -QNAN ;  /* 0xffc0000000027908 */ /* 0x000e220000001400 */
[----:B------:R-:W-:Y:S05]  /*4790*/  BRA `(.L_x_55) ;  /* 0x0000000000047947 */ /* 0x000fea0003800000 */
.L_x_47:
[----:B------:R-:W-:-:S07]  /*47a0*/  FADD.FTZ R2, R2, R41 ;  /* 0x0000002902027221 */ /* 0x000fce0000010000 */
.L_x_55:
[----:B------:R-:W-:Y:S05]  /*47b0*/  BSYNC.RECONVERGENT B2 ;  /* 0x0000000000027941 */ /* 0x000fea0003800200 */
.L_x_45:
[----:B------:R-:W-:-:S04]  /*47c0*/  IMAD.MOV.U32 R19, RZ, RZ, 0x0 ;  /* 0x00000000ff137424 */ /* 0x000fc800078e00ff */
[----:B0-----:R-:W-:Y:S05]  /*47d0*/  RET.REL.NODEC R18 `(rtruncnorm_kernel) ;  /* 0xffffffb812087950 */ /* 0x001fea0003c3ffff */
        .type           $rtruncnorm_kernel$__internal_accurate_pow,@function
        .size           $rtruncnorm_kernel$__internal_accurate_pow,(.L_x_60 - $rtruncnorm_kernel$__internal_accurate_pow)
$rtruncnorm_kernel$__internal_accurate_pow:
[----:B------:R-:W-:Y:S01]  /*47e0*/  ISETP.GT.U32.AND P1, PT, R43, 0xfffff, PT ;  /* 0x000fffff2b00780c */ /* 0x000fe20003f24070 */
[----:B------:R-:W-:Y:S01]  /*47f0*/  IMAD.MOV.U32 R22, RZ, RZ, R24 ;  /* 0x000000ffff167224 */ /* 0x000fe200078e0018 */
[----:B------:R-:W-:Y:S01]  /*4800*/  UMOV UR4, 0x7d2cafe2 ;  /* 0x7d2cafe200047882 */ /* 0x000fe20000000000 */
[--C-:B------:R-:W-:Y:S01]  /*4810*/  IMAD.MOV.U32 R23, RZ, RZ, R43.reuse ;  /* 0x000000ffff177224 */ /* 0x100fe200078e002b */
[----:B------:R-:W-:Y:S01]  /*4820*/  UMOV UR5, 0x3eb0f5ff ;  /* 0x3eb0f5ff00057882 */ /* 0x000fe20000000000 */
[--C-:B------:R-:W-:Y:S01]  /*4830*/  IMAD.MOV.U32 R25, RZ, RZ, R43.reuse ;  /* 0x000000ffff197224 */ /* 0x100fe200078e002b */
[----:B------:R-:W-:Y:S01]  /*4840*/  SHF.R.U32.HI R43, RZ, 0x14, R43 ;  /* 0x00000014ff2b7819 */ /* 0x000fe2000001162b */
[----:B------:R-:W-:Y:S01]  /*4850*/  IMAD.MOV.U32 R28, RZ, RZ, 0x41ad3b5a ;  /* 0x41ad3b5aff1c7424 */ /* 0x000fe200078e00ff */
[----:B------:R-:W-:Y:S01]  /*4860*/  UMOV UR6, 0x3b39803f ;  /* 0x3b39803f00067882 */ /* 0x000fe20000000000 */
[----:B------:R-:W-:Y:S01]  /*4870*/  IMAD.MOV.U32 R29, RZ, RZ, 0x3ed0f5d2 ;  /* 0x3ed0f5d2ff1d7424 */ /* 0x000fe200078e00ff */
[----:B------:R-:W-:-:S03]  /*4880*/  UMOV UR7, 0x3c7abc9e ;  /* 0x3c7abc9e00077882 */ /* 0x000fc60000000000 */
[----:B------:R-:W-:-:S10]  /*4890*/  @!P1 DMUL R22, R22, 1.80143985094819840000e+16 ;  /* 0x4350000016169828 */ /* 0x000fd40000000000 */
[----:B------:R-:W-:Y:S01]  /*48a0*/  @!P1 IMAD.MOV.U32 R25, RZ, RZ, R23 ;  /* 0x000000ffff199224 */ /* 0x000fe200078e0017 */
[----:B------:R-:W-:Y:S01]  /*48b0*/  @!P1 LEA.HI R43, R23, 0xffffffca, RZ, 0xc ;  /* 0xffffffca172b9811 */ /* 0x000fe200078f60ff */
[----:B------:R-:W-:-:S03]  /*48c0*/  @!P1 IMAD.MOV.U32 R24, RZ, RZ, R22 ;  /* 0x000000ffff189224 */ /* 0x000fc600078e0016 */
[----:B------:R-:W-:Y:S01]  /*48d0*/  LOP3.LUT R25, R25, 0x800fffff, RZ, 0xc0, !PT ;  /* 0x800fffff19197812 */ /* 0x000fe200078ec0ff */
[----:B------:R-:W-:Y:S02]  /*48e0*/  IMAD.MOV.U32 R26, RZ, RZ, R24 ;  /* 0x000000ffff1a7224 */ /* 0x000fe400078e0018 */
[----:B------:R-:W-:Y:S01]  /*48f0*/  IMAD.MOV.U32 R24, RZ, RZ, RZ ;  /* 0x000000ffff187224 */ /* 0x000fe200078e00ff */
[----:B------:R-:W-:Y:S01]  /*4900*/  LOP3.LUT R27, R25, 0x3ff00000, RZ, 0xfc, !PT ;  /* 0x3ff00000191b7812 */ /* 0x000fe200078efcff */
[----:B------:R-:W-:-:S03]  /*4910*/  VIADD R22, R43, 0xfffffc01 ;  /* 0xfffffc012b167836 */ /* 0x000fc60000000000 */
[----:B------:R-:W-:-:S13]  /*4920*/  ISETP.GE.U32.AND P2, PT, R27, 0x3ff6a09f, PT ;  /* 0x3ff6a09f1b00780c */ /* 0x000fda0003f46070 */
[----:B------:R-:W-:Y:S02]  /*4930*/  @P2 VIADD R25, R27, 0xfff00000 ;  /* 0xfff000001b192836 */ /* 0x000fe40000000000 */
[----:B------:R-:W-:Y:S02]  /*4940*/  @P2 VIADD R22, R43, 0xfffffc02 ;  /* 0xfffffc022b162836 */ /* 0x000fe40000000000 */
[----:B------:R-:W-:-:S06]  /*4950*/  @P2 IMAD.MOV.U32 R27, RZ, RZ, R25 ;  /* 0x000000ffff1b2224 */ /* 0x000fcc00078e0019 */
[C---:B------:R-:W-:Y:S02]  /*4960*/  DADD R32, R26.reuse, 1 ;  /* 0x3ff000001a207429 */ /* 0x040fe40000000000 */
[----:B------:R-:W-:-:S04]  /*4970*/  DADD R26, R26, -1 ;  /* 0xbff000001a1a7429 */ /* 0x000fc80000000000 */
[----:B------:R-:W0:Y:S02]  /*4980*/  MUFU.RCP64H R25, R33 ;  /* 0x0000002100197308 */ /* 0x000e240000001800 */
[----:B0-----:R-:W-:-:S08]  /*4990*/  DFMA R30, -R32, R24, 1 ;  /* 0x3ff00000201e742b */ /* 0x001fd00000000118 */
[----:B------:R-:W-:-:S08]  /*49a0*/  DFMA R30, R30, R30, R30 ;  /* 0x0000001e1e1e722b */ /* 0x000fd0000000001e */
[----:B------:R-:W-:-:S08]  /*49b0*/  DFMA R30, R24, R30, R24 ;  /* 0x0000001e181e722b */ /* 0x000fd00000000018 */
[----:B------:R-:W-:-:S08]  /*49c0*/  DMUL R24, R26, R30 ;  /* 0x0000001e1a187228 */ /* 0x000fd00000000000 */
[----:B------:R-:W-:-:S08]  /*49d0*/  DFMA R24, R26, R30, R24 ;  /* 0x0000001e1a18722b */ /* 0x000fd00000000018 */
[----:B------:R-:W-:-:S08]  /*49e0*/  DMUL R34, R24, R24 ;  /* 0x0000001818227228 */ /* 0x000fd00000000000 */
[----:B------:R-:W-:Y:S01]  /*49f0*/  DFMA R28, R34, UR4, R28 ;  /* 0x00000004221c7c2b */ /* 0x000fe2000800001c */
[----:B------:R-:W-:Y:S01]  /*4a00*/  UMOV UR4, 0x75488a3f ;  /* 0x75488a3f00047882 */ /* 0x000fe20000000000 */
[----:B------:R-:W-:-:S06]  /*4a10*/  UMOV UR5, 0x3ef3b20a ;  /* 0x3ef3b20a00057882 */ /* 0x000fcc0000000000 */
[----:B------:R-:W-:Y:S01]  /*4a20*/  DFMA R32, R34, R28, UR4 ;  /* 0x0000000422207e2b */ /* 0x000fe2000800001c */
[----:B------:R-:W-:Y:S01]  /*4a30*/  UMOV UR4, 0xe4faecd5 ;  /* 0xe4faecd500047882 */ /* 0x000fe20000000000 */
[----:B------:R-:W-:Y:S01]  /*4a40*/  UMOV UR5, 0x3f1745cd ;  /* 0x3f1745cd00057882 */ /* 0x000fe20000000000 */
[----:B------:R-:W-:-:S05]  /*4a50*/  DADD R28, R26, -R24 ;  /* 0x000000001a1c7229 */ /* 0x000fca0000000818 */
[----:B------:R-:W-:Y:S01]  /*4a60*/  DFMA R32, R34, R32, UR4 ;  /* 0x0000000422207e2b */ /* 0x000fe20008000020 */
[----:B------:R-:W-:Y:S01]  /*4a70*/  UMOV UR4, 0x258a578b ;  /* 0x258a578b00047882 */ /* 0x000fe20000000000 */
[----:B------:R-:W-:Y:S01]  /*4a80*/  UMOV UR5, 0x3f3c71c7 ;  /* 0x3f3c71c700057882 */ /* 0x000fe20000000000 */
[----:B------:R-:W-:-:S05]  /*4a90*/  DADD R28, R28, R28 ;  /* 0x000000001c1c7229 */ /* 0x000fca000000001c */
[----:B------:R-:W-:Y:S01]  /*4aa0*/  DFMA R32, R34, R32, UR4 ;  /* 0x0000000422207e2b */ /* 0x000fe20008000020 */
[----:B------:R-:W-:Y:S01]  /*4ab0*/  UMOV UR4, 0x9242b910 ;  /* 0x9242b91000047882 */ /* 0x000fe20000000000 */
[----:B------:R-:W-:Y:S01]  /*4ac0*/  UMOV UR5, 0x3f624924 ;  /* 0x3f62492400057882 */ /* 0x000fe20000000000 */
[----:B------:R-:W-:-:S05]  /*4ad0*/  DFMA R28, R26, -R24, R28 ;  /* 0x800000181a1c722b */ /* 0x000fca000000001c */
[----:B------:R-:W-:Y:S01]  /*4ae0*/  DFMA R32, R34, R32, UR4 ;  /* 0x0000000422207e2b */ /* 0x000fe20008000020 */
[----:B------:R-:W-:Y:S01]  /*4af0*/  UMOV UR4, 0x99999dfb ;  /* 0x99999dfb00047882 */ /* 0x000fe20000000000 */
[----:B------:R-:W-:Y:S01]  /*4b00*/  UMOV UR5, 0x3f899999 ;  /* 0x3f89999900057882 */ /* 0x000fe20000000000 */
[----:B------:R-:W-:Y:S02]  /*4b10*/  DMUL R28, R30, R28 ;  /* 0x0000001c1e1c7228 */ /* 0x000fe40000000000 */
[----:B------:R-:W-:-:S03]  /*4b20*/  DMUL R30, R24, R24 ;  /* 0x00000018181e7228 */ /* 0x000fc60000000000 */
[----:B------:R-:W-:Y:S01]  /*4b30*/  DFMA R32, R34, R32, UR4 ;  /* 0x0000000422207e2b */ /* 0x000fe20008000020 */
[----:B------:R-:W-:Y:S01]  /*4b40*/  UMOV UR4, 0x55555555 ;  /* 0x5555555500047882 */ /* 0x000fe20000000000 */
[----:B------:R-:W-:-:S06]  /*4b50*/  UMOV UR5, 0x3fb55555 ;  /* 0x3fb5555500057882 */ /* 0x000fcc0000000000 */
[----:B------:R-:W-:-:S08]  /*4b60*/  DFMA R26, R34, R32, UR4 ;  /* 0x00000004221a7e2b */ /* 0x000fd00008000020 */
[----:B------:R-:W-:Y:S01]  /*4b70*/  DADD R36, -R26, UR4 ;  /* 0x000000041a247e29 */ /* 0x000fe20008000100 */
[----:B------:R-:W-:Y:S01]  /*4b80*/  UMOV UR4, 0xb9e7b0 ;  /* 0x00b9e7b000047882 */ /* 0x000fe20000000000 */
[----:B------:R-:W-:-:S06]  /*4b90*/  UMOV UR5, 0x3c46a4cb ;  /* 0x3c46a4cb00057882 */ /* 0x000fcc0000000000 */
[----:B------:R-:W-:Y:S02]  /*4ba0*/  DFMA R36, R34, R32, R36 ;  /* 0x000000202224722b */ /* 0x000fe40000000024 */
[----:B------:R-:W-:Y:S01]  /*4bb0*/  DFMA R34, R24, R24, -R30 ;  /* 0x000000181822722b */ /* 0x000fe2000000081e */
[----:B------:R-:W-:Y:S02]  /*4bc0*/  VIADD R33, R29, 0x100000 ;  /* 0x001000001d217836 */ /* 0x000fe40000000000 */
[----:B------:R-:W-:-:S03]  /*4bd0*/  IMAD.MOV.U32 R32, RZ, RZ, R28 ;  /* 0x000000ffff207224 */ /* 0x000fc600078e001c */
[----:B------:R-:W-:Y:S01]  /*4be0*/  DADD R36, R36, -UR4 ;  /* 0x8000000424247e29 */ /* 0x000fe20008000000 */
[----:B------:R-:W-:Y:S01]  /*4bf0*/  UMOV UR4, 0x80000000 ;  /* 0x8000000000047882 */ /* 0x000fe20000000000 */
[----:B------:R-:W-:Y:S01]  /*4c00*/  UMOV UR5, 0x43300000 ;  /* 0x4330000000057882 */ /* 0x000fe20000000000 */
[C---:B------:R-:W-:Y:S02]  /*4c10*/  DFMA R32, R24.reuse, R32, R34 ;  /* 0x000000201820722b */ /* 0x040fe40000000022 */
[----:B------:R-:W-:-:S08]  /*4c20*/  DMUL R34, R24, R30 ;  /* 0x0000001e18227228 */ /* 0x000fd00000000000 */
[----:B------:R-:W-:-:S08]  /*4c30*/  DFMA R38, R24, R30, -R34 ;  /* 0x0000001e1826722b */ /* 0x000fd00000000822 */
[----:B------:R-:W-:Y:S02]  /*4c40*/  DFMA R38, R28, R30, R38 ;  /* 0x0000001e1c26722b */ /* 0x000fe40000000026 */
[----:B------:R-:W-:-:S06]  /*4c50*/  DADD R30, R26, R36 ;  /* 0x000000001a1e7229 */ /* 0x000fcc0000000024 */
[----:B------:R-:W-:Y:S02]  /*4c60*/  DFMA R32, R24, R32, R38 ;  /* 0x000000201820722b */ /* 0x000fe40000000026 */
[----:B------:R-:W-:Y:S02]  /*4c70*/  DADD R38, R26, -R30 ;  /* 0x000000001a267229 */ /* 0x000fe4000000081e */
[----:B------:R-:W-:-:S06]  /*4c80*/  DMUL R26, R30, R34 ;  /* 0x000000221e1a7228 */ /* 0x000fcc0000000000 */
[----:B------:R-:W-:Y:S02]  /*4c90*/  DADD R38, R36, R38 ;  /* 0x0000000024267229 */ /* 0x000fe40000000026 */
[----:B------:R-:W-:-:S08]  /*4ca0*/  DFMA R36, R30, R34, -R26 ;  /* 0x000000221e24722b */ /* 0x000fd0000000081a */
[----:B------:R-:W-:-:S08]  /*4cb0*/  DFMA R32, R30, R32, R36 ;  /* 0x000000201e20722b */ /* 0x000fd00000000024 */
[----:B------:R-:W-:-:S08]  /*4cc0*/  DFMA R38, R38, R34, R32 ;  /* 0x000000222626722b */ /* 0x000fd00000000020 */
[----:B------:R-:W-:-:S08]  /*4cd0*/  DADD R32, R26, R38 ;  /* 0x000000001a207229 */ /* 0x000fd00000000026 */
[--C-:B------:R-:W-:Y:S02]  /*4ce0*/  DADD R30, R24, R32.reuse ;  /* 0x00000000181e7229 */ /* 0x100fe40000000020 */
[----:B------:R-:W-:-:S06]  /*4cf0*/  DADD R26, R26, -R32 ;  /* 0x000000001a1a7229 */ /* 0x000fcc0000000820 */
[----:B------:R-:W-:Y:S02]  /*4d00*/  DADD R24, R24, -R30 ;  /* 0x0000000018187229 */ /* 0x000fe4000000081e */
[----:B------:R-:W-:-:S06]  /*4d10*/  DADD R26, R38, R26 ;  /* 0x00000000261a7229 */ /* 0x000fcc000000001a */
[----:B------:R-:W-:-:S08]  /*4d20*/  DADD R24, R32, R24 ;  /* 0x0000000020187229 */ /* 0x000fd00000000018 */
[----:B------:R-:W-:-:S08]  /*4d30*/  DADD R24, R26, R24 ;  /* 0x000000001a187229 */ /* 0x000fd00000000018 */
[----:B------:R-:W-:Y:S01]  /*4d40*/  DADD R28, R28, R24 ;  /* 0x000000001c1c7229 */ /* 0x000fe20000000018 */
[----:B------:R-:W-:Y:S01]  /*4d50*/  LOP3.LUT R24, R22, 0x80000000, RZ, 0x3c, !PT ;  /* 0x8000000016187812 */ /* 0x000fe200078e3cff */
[----:B------:R-:W-:-:S06]  /*4d60*/  IMAD.MOV.U32 R25, RZ, RZ, 0x43300000 ;  /* 0x43300000ff197424 */ /* 0x000fcc00078e00ff */
[----:B------:R-:W-:Y:S02]  /*4d70*/  DADD R26, R30, R28 ;  /* 0x000000001e1a7229 */ /* 0x000fe4000000001c */
[----:B------:R-:W-:Y:S01]  /*4d80*/  DADD R24, R24, -UR4 ;  /* 0x8000000418187e29 */ /* 0x000fe20008000000 */
[----:B------:R-:W-:Y:S01]  /*4d90*/  UMOV UR4, 0xfefa39ef ;  /* 0xfefa39ef00047882 */ /* 0x000fe20000000000 */
[----:B------:R-:W-:-:S04]  /*4da0*/  UMOV UR5, 0x3fe62e42 ;  /* 0x3fe62e4200057882 */ /* 0x000fc80000000000 */
[--C-:B------:R-:W-:Y:S02]  /*4db0*/  DADD R32, R30, -R26.reuse ;  /* 0x000000001e207229 */ /* 0x100fe4000000081a */
[----:B------:R-:W-:-:S06]  /*4dc0*/  DFMA R22, R24, UR4, R26 ;  /* 0x0000000418167c2b */ /* 0x000fcc000800001a */
[----:B------:R-:W-:Y:S02]  /*4dd0*/  DADD R32, R28, R32 ;  /* 0x000000001c207229 */ /* 0x000fe40000000020 */
[----:B------:R-:W-:-:S08]  /*4de0*/  DFMA R30, R24, -UR4, R22 ;  /* 0x80000004181e7c2b */ /* 0x000fd00008000016 */
[----:B------:R-:W-:-:S08]  /*4df0*/  DADD R30, -R26, R30 ;  /* 0x000000001a1e7229 */ /* 0x000fd0000000011e */
[----:B------:R-:W-:-:S08]  /*4e00*/  DADD R26, R32, -R30 ;  /* 0x00000000201a7229 */ /* 0x000fd0000000081e */
[----:B------:R-:W-:-:S08]  /*4e10*/  DFMA R26, R24, UR6, R26 ;  /* 0x00000006181a7c2b */ /* 0x000fd0000800001a */
[----:B------:R-:W-:-:S08]  /*4e20*/  DADD R24, R22, R26 ;  /* 0x0000000016187229 */ /* 0x000fd0000000001a */
[----:B------:R-:W-:Y:S02]  /*4e30*/  DADD R22, R22, -R24 ;  /* 0x0000000016167229 */ /* 0x000fe40000000818 */
[----:B------:R-:W-:-:S06]  /*4e40*/  DMUL R32, R24, 2 ;  /* 0x4000000018207828 */ /* 0x000fcc0000000000 */
[----:B------:R-:W-:Y:S02]  /*4e50*/  DADD R22, R26, R22 ;  /* 0x000000001a167229 */ /* 0x000fe40000000016 */
[----:B------:R-:W-:-:S08]  /*4e60*/  DFMA R30, R24, 2, -R32 ;  /* 0x40000000181e782b */ /* 0x000fd00000000820 */
[----:B------:R-:W-:Y:S01]  /*4e70*/  DFMA R30, R22, 2, R30 ;  /* 0x40000000161e782b */ /* 0x000fe2000000001e */
[----:B------:R-:W-:Y:S02]  /*4e80*/  IMAD.MOV.U32 R22, RZ, RZ, 0x652b82fe ;  /* 0x652b82feff167424 */ /* 0x000fe400078e00ff */
[----:B------:R-:W-:-:S05]  /*4e90*/  IMAD.MOV.U32 R23, RZ, RZ, 0x3ff71547 ;  /* 0x3ff71547ff177424 */ /* 0x000fca00078e00ff */
[----:B------:R-:W-:-:S08]  /*4ea0*/  DADD R24, R32, R30 ;  /* 0x0000000020187229 */ /* 0x000fd0000000001e */
[----:B------:R-:W-:Y:S02]  /*4eb0*/  DFMA R22, R24, R22, 6.75539944105574400000e+15 ;  /* 0x433800001816742b */ /* 0x000fe40000000016 */
[----:B------:R-:W-:Y:S01]  /*4ec0*/  FSETP.GEU.AND P1, PT, |R25|, 4.1917929649353027344, PT ;  /* 0x4086232b1900780b */ /* 0x000fe20003f2e200 */
[----:B------:R-:W-:-:S05]  /*4ed0*/  DADD R32, R32, -R24 ;  /* 0x0000000020207229 */ /* 0x000fca0000000818 */
[----:B------:R-:W-:-:S03]  /*4ee0*/  DADD R26, R22, -6.75539944105574400000e+15 ;  /* 0xc3380000161a7429 */ /* 0x000fc60000000000 */
[----:B------:R-:W-:-:S05]  /*4ef0*/  DADD R30, R30, R32 ;  /* 0x000000001e1e7229 */ /* 0x000fca0000000020 */
[----:B------:R-:W-:Y:S01]  /*4f00*/  DFMA R28, R26, -UR4, R24 ;  /* 0x800000041a1c7c2b */ /* 0x000fe20008000018 */
[----:B------:R-:W-:Y:S01]  /*4f10*/  UMOV UR4, 0x3b39803f ;  /* 0x3b39803f00047882 */ /* 0x000fe20000000000 */
[----:B------:R-:W-:-:S06]  /*4f20*/  UMOV UR5, 0x3c7abc9e ;  /* 0x3c7abc9e00057882 */ /* 0x000fcc0000000000 */
[----:B------:R-:W-:Y:S01]  /*4f30*/  DFMA R28, R26, -UR4, R28 ;  /* 0x800000041a1c7c2b */ /* 0x000fe2000800001c */
[----:B------:R-:W-:Y:S01]  /*4f40*/  UMOV UR4, 0x69ce2bdf ;  /* 0x69ce2bdf00047882 */ /* 0x000fe20000000000 */
[----:B------:R-:W-:Y:S01]  /*4f50*/  IMAD.MOV.U32 R26, RZ, RZ, -0x35dec16 ;  /* 0xfca213eaff1a7424 */ /* 0x000fe200078e00ff */
[----:B------:R-:W-:Y:S01]  /*4f60*/  UMOV UR5, 0x3e5ade15 ;  /* 0x3e5ade1500057882 */ /* 0x000fe20000000000 */
[----:B------:R-:W-:-:S06]  /*4f70*/  IMAD.MOV.U32 R27, RZ, RZ, 0x3e928af3 ;  /* 0x3e928af3ff1b7424 */ /* 0x000fcc00078e00ff */
[----:B------:R-:W-:Y:S01]  /*4f80*/  DFMA R26, R28, UR4, R26 ;  /* 0x000000041c1a7c2b */ /* 0x000fe2000800001a */
[----:B------:R-:W-:Y:S01]  /*4f90*/  UMOV UR4, 0x62401315 ;  /* 0x6240131500047882 */ /* 0x000fe20000000000 */
[----:B------:R-:W-:-:S06]  /*4fa0*/  UMOV UR5, 0x3ec71dee ;  /* 0x3ec71dee00057882 */ /* 0x000fcc0000000000 */
[----:B------:R-:W-:Y:S01]  /*4fb0*/  DFMA R26, R28, R26, UR4 ;  /* 0x000000041c1a7e2b */ /* 0x000fe2000800001a */
        /* <DEDUP_REMOVED lines=20> */
[----:B------:R-:W-:-:S08]  /*5100*/  DFMA R26, R28, R26, UR4 ;  /* 0x000000041c1a7e2b */ /* 0x000fd0000800001a */
[----:B------:R-:W-:-:S08]  /*5110*/  DFMA R26, R28, R26, 1 ;  /* 0x3ff000001c1a742b */ /* 0x000fd0000000001a */
[----:B------:R-:W-:-:S10]  /*5120*/  DFMA R26, R28, R26, 1 ;  /* 0x3ff000001c1a742b */ /* 0x000fd4000000001a */
[----:B------:R-:W-:Y:S02]  /*5130*/  IMAD R29, R22, 0x100000, R27 ;  /* 0x00100000161d7824 */ /* 0x000fe400078e021b */
[----:B------:R-:W-:Y:S01]  /*5140*/  IMAD.MOV.U32 R28, RZ, RZ, R26 ;  /* 0x000000ffff1c7224 */ /* 0x000fe200078e001a */
[----:B------:R-:W-:Y:S06]  /*5150*/  @!P1 BRA `(.L_x_56) ;  /* 0x0000000000309947 */ /* 0x000fec0003800000 */
[----:B------:R-:W-:Y:S01]  /*5160*/  FSETP.GEU.AND P2, PT, |R25|, 4.2275390625, PT ;  /* 0x408748001900780b */ /* 0x000fe20003f4e200 */
[C---:B------:R-:W-:Y:S02]  /*5170*/  DADD R28, R24.reuse, +INF ;  /* 0x7ff00000181c7429 */ /* 0x040fe40000000000 */
[----:B------:R-:W-:-:S08]  /*5180*/  DSETP.GEU.AND P1, PT, R24, RZ, PT ;  /* 0x000000ff1800722a */ /* 0x000fd00003f2e000 */
[----:B------:R-:W-:Y:S02]  /*5190*/  FSEL R28, R28, RZ, P1 ;  /* 0x000000ff1c1c7208 */ /* 0x000fe40000800000 */
[----:B------:R-:W-:Y:S02]  /*51a0*/  @!P2 LEA.HI R23, R22, R22, RZ, 0x1 ;  /* 0x000000161617a211 */ /* 0x000fe400078f08ff */
[----:B------:R-:W-:Y:S02]  /*51b0*/  FSEL R29, R29, RZ, P1 ;  /* 0x000000ff1d1d7208 */ /* 0x000fe40000800000 */
[----:B------:R-:W-:-:S05]  /*51c0*/  @!P2 SHF.R.S32.HI R23, RZ, 0x1, R23 ;  /* 0x00000001ff17a819 */ /* 0x000fca0000011417 */
[----:B------:R-:W-:Y:S02]  /*51d0*/  @!P2 IMAD.IADD R22, R22, 0x1, -R23 ;  /* 0x000000011616a824 */ /* 0x000fe400078e0a17 */
[----:B------:R-:W-:-:S03]  /*51e0*/  @!P2 IMAD R27, R23, 0x100000, R27 ;  /* 0x00100000171ba824 */ /* 0x000fc600078e021b */
[----:B------:R-:W-:Y:S01]  /*51f0*/  @!P2 LEA R23, R22, 0x3ff00000, 0x14 ;  /* 0x3ff000001617a811 */ /* 0x000fe200078ea0ff */
[----:B------:R-:W-:-:S06]  /*5200*/  @!P2 IMAD.MOV.U32 R22, RZ, RZ, RZ ;  /* 0x000000ffff16a224 */ /* 0x000fcc00078e00ff */
[----:B------:R-:W-:-:S11]  /*5210*/  @!P2 DMUL R28, R26, R22 ;  /* 0x000000161a1ca228 */ /* 0x000fd60000000000 */
.L_x_56:
[----:B------:R-:W-:Y:S01]  /*5220*/  DFMA R30, R30, R28, R28 ;  /* 0x0000001c1e1e722b */ /* 0x000fe2000000001c */
[----:B------:R-:W-:Y:S01]  /*5230*/  IMAD.MOV.U32 R22, RZ, RZ, R45 ;  /* 0x000000ffff167224 */ /* 0x000fe200078e002d */
[----:B------:R-:W-:Y:S01]  /*5240*/  DSETP.NEU.AND P1, PT, |R28|, +INF , PT ;  /* 0x7ff000001c00742a */ /* 0x000fe20003f2d200 */
[----:B------:R-:W-:-:S07]  /*5250*/  IMAD.MOV.U32 R23, RZ, RZ, 0x0 ;  /* 0x00000000ff177424 */ /* 0x000fce00078e00ff */
[----:B------:R-:W-:Y:S02]  /*5260*/  FSEL R24, R28, R30, !P1 ;  /* 0x0000001e1c187208 */ /* 0x000fe40004800000 */
[----:B------:R-:W-:Y:S01]  /*5270*/  FSEL R25, R29, R31, !P1 ;  /* 0x0000001f1d197208 */ /* 0x000fe20004800000 */
[----:B------:R-:W-:Y:S06]  /*5280*/  RET.REL.NODEC R22 `(rtruncnorm_kernel) ;  /* 0xffffffac165c7950 */ /* 0x000fec0003c3ffff */
.L_x_57:
[----:B------:R-:W-:-:S00]  /*5290*/  BRA `(.L_x_57) ;  /* 0xfffffffc00fc7947 */ /* 0x000fc0000383ffff */
[----:B------:R-:W-:-:S00]  /*52a0*/  NOP ;  /* 0x0000000000007918 */ /* 0x000fc00000000000 */
        /* <DEDUP_REMOVED lines=13> */
.L_x_60:


//--------------------- .nv.global.init           --------------------------
	.section	.nv.global.init,"aw",@progbits
	.align	4
.nv.global.init:
	.type		mrg32k3aM1SubSeq,@object
	.size		mrg32k3aM1SubSeq,(mrg32k3aM2SubSeq - mrg32k3aM1SubSeq)
mrg32k3aM1SubSeq:
        /*0000*/ 	.byte	0x0b, 0xcc, 0xee, 0x04, 0x73, 0x29, 0x8b, 0x6f, 0xf6, 0x53, 0x03, 0xf6, 0x23, 0xf6, 0xea, 0xda
        /* <DEDUP_REMOVED lines=125> */
	.type		mrg32k3aM2SubSeq,@object
	.size		mrg32k3aM2SubSeq,(mrg32k3aM1 - mrg32k3aM2SubSeq)
mrg32k3aM2SubSeq:
        /* <DEDUP_REMOVED lines=126> */
	.type		mrg32k3aM1,@object
	.size		mrg32k3aM1,(mrg32k3aM1Seq - mrg32k3aM1)
mrg32k3aM1:
        /* <DEDUP_REMOVED lines=144> */
	.type		mrg32k3aM1Seq,@object
	.size		mrg32k3aM1Seq,(mrg32k3aM2 - mrg32k3aM1Seq)
mrg32k3aM1Seq:
        /* <DEDUP_REMOVED lines=144> */
	.type		mrg32k3aM2,@object
	.size		mrg32k3aM2,(mrg32k3aM2Seq - mrg32k3aM2)
mrg32k3aM2:
        /* <DEDUP_REMOVED lines=144> */
	.type		mrg32k3aM2Seq,@object
	.size		mrg32k3aM2Seq,(precalc_xorwow_matrix - mrg32k3aM2Seq)
mrg32k3aM2Seq:
        /* <DEDUP_REMOVED lines=144> */
	.type		precalc_xorwow_matrix,@object
	.size		precalc_xorwow_matrix,(precalc_xorwow_offset_matrix - precalc_xorwow_matrix)
precalc_xorwow_matrix:
        /* <DEDUP_REMOVED lines=6400> */
	.type		precalc_xorwow_offset_matrix,@object
	.size		precalc_xorwow_offset_matrix,(.L_1 - precalc_xorwow_offset_matrix)
precalc_xorwow_offset_matrix:
        /* <DEDUP_REMOVED lines=6400> */
.L_1:


//--------------------- .nv.shared.reserved.0     --------------------------
	.section	.nv.shared.reserved.0,"aw",@nobits
	.weak		__nv_reservedSMEM_offset_0_alias
	.size		__nv_reservedSMEM_offset_0_alias, 0, 64
	.other		__nv_reservedSMEM_offset_0_alias,@"STO_CUDA_RESERVED_SHARED STV_DEFAULT"
__nv_reservedSMEM_offset_0_alias:
	.zero		0
	.zero		64


//--------------------- .nv.constant0.rtruncnorm_kernel --------------------------
	.section	.nv.constant0.rtruncnorm_kernel,"a",@progbits
	.sectionflags	@""
	.align	4
.nv.constant0.rtruncnorm_kernel:
	.zero		976


//--------------------- SYMBOLS --------------------------

	.type		.nv.reservedSmem.offset0,@object
	.size		.nv.reservedSmem.offset0,0x4
